//
// Generated by NVIDIA NVVM Compiler
//
// Compiler Build ID: CL-36424714
// Cuda compilation tools, release 13.0, V13.0.88
// Based on NVVM 20.0.0
//

.version 9.0
.target sm_100
.address_size 64

	// .globl	_Z12forwardSweepPKiS0_PKfiPfS3_S3_
.extern .func  (.param .b32 func_retval0) vprintf
(
	.param .b64 vprintf_param_0,
	.param .b64 vprintf_param_1
)
;
.global .align 1 .b8 $str[17] = {102, 105, 110, 101, 32, 116, 104, 114, 101, 97, 100, 32, 35, 37, 100, 10};

.visible .entry _Z12forwardSweepPKiS0_PKfiPfS3_S3_(
	.param .u64 .ptr .align 1 _Z12forwardSweepPKiS0_PKfiPfS3_S3__param_0,
	.param .u64 .ptr .align 1 _Z12forwardSweepPKiS0_PKfiPfS3_S3__param_1,
	.param .u64 .ptr .align 1 _Z12forwardSweepPKiS0_PKfiPfS3_S3__param_2,
	.param .u32 _Z12forwardSweepPKiS0_PKfiPfS3_S3__param_3,
	.param .u64 .ptr .align 1 _Z12forwardSweepPKiS0_PKfiPfS3_S3__param_4,
	.param .u64 .ptr .align 1 _Z12forwardSweepPKiS0_PKfiPfS3_S3__param_5,
	.param .u64 .ptr .align 1 _Z12forwardSweepPKiS0_PKfiPfS3_S3__param_6
)
{
	.reg .pred 	%p<11>;
	.reg .b32 	%r<65>;
	.reg .b32 	%f<142>;
	.reg .b64 	%rd<91>;

	ld.param.u64 	%rd6, [_Z12forwardSweepPKiS0_PKfiPfS3_S3__param_0];
	ld.param.u64 	%rd9, [_Z12forwardSweepPKiS0_PKfiPfS3_S3__param_1];
	ld.param.u64 	%rd10, [_Z12forwardSweepPKiS0_PKfiPfS3_S3__param_2];
	ld.param.u32 	%r23, [_Z12forwardSweepPKiS0_PKfiPfS3_S3__param_3];
	ld.param.u64 	%rd11, [_Z12forwardSweepPKiS0_PKfiPfS3_S3__param_4];
	ld.param.u64 	%rd7, [_Z12forwardSweepPKiS0_PKfiPfS3_S3__param_5];
	ld.param.u64 	%rd8, [_Z12forwardSweepPKiS0_PKfiPfS3_S3__param_6];
	cvta.to.global.u64 	%rd1, %rd9;
	cvta.to.global.u64 	%rd2, %rd10;
	cvta.to.global.u64 	%rd3, %rd11;
	mov.u32 	%r24, %ctaid.x;
	mov.u32 	%r25, %ntid.x;
	mov.u32 	%r26, %tid.x;
	mad.lo.s32 	%r1, %r24, %r25, %r26;
	setp.ge.s32 	%p1, %r1, %r23;
	@%p1 bra 	$L__BB0_15;
	cvta.to.global.u64 	%rd12, %rd6;
	mul.wide.s32 	%rd13, %r1, 4;
	add.s64 	%rd14, %rd3, %rd13;
	ld.global.f32 	%f1, [%rd14];
	add.s64 	%rd15, %rd12, %rd13;
	ld.global.u32 	%r60, [%rd15];
	ld.global.u32 	%r3, [%rd15+4];
	setp.ge.s32 	%p2, %r60, %r3;
	mov.f32 	%f141, %f1;
	@%p2 bra 	$L__BB0_14;
	sub.s32 	%r4, %r3, %r60;
	and.b32  	%r5, %r4, 15;
	sub.s32 	%r27, %r60, %r3;
	setp.gt.u32 	%p3, %r27, -16;
	mov.f32 	%f141, %f1;
	@%p3 bra 	$L__BB0_5;
	and.b32  	%r28, %r4, -16;
	neg.s32 	%r58, %r28;
	add.s64 	%rd4, %rd2, 32;
	add.s64 	%rd5, %rd1, 32;
	mov.f32 	%f141, %f1;
$L__BB0_4:
	.pragma "nounroll";
	mul.wide.s32 	%rd16, %r60, 4;
	add.s64 	%rd17, %rd4, %rd16;
	add.s64 	%rd18, %rd5, %rd16;
	ld.global.f32 	%f16, [%rd17+-32];
	ld.global.u32 	%r29, [%rd18+-32];
	mul.wide.s32 	%rd19, %r29, 4;
	add.s64 	%rd20, %rd3, %rd19;
	ld.global.f32 	%f17, [%rd20];
	mul.f32 	%f18, %f16, %f17;
	sub.f32 	%f19, %f141, %f18;
	ld.global.f32 	%f20, [%rd17+-28];
	ld.global.u32 	%r30, [%rd18+-28];
	mul.wide.s32 	%rd21, %r30, 4;
	add.s64 	%rd22, %rd3, %rd21;
	ld.global.f32 	%f21, [%rd22];
	mul.f32 	%f22, %f20, %f21;
	sub.f32 	%f23, %f19, %f22;
	ld.global.f32 	%f24, [%rd17+-24];
	ld.global.u32 	%r31, [%rd18+-24];
	mul.wide.s32 	%rd23, %r31, 4;
	add.s64 	%rd24, %rd3, %rd23;
	ld.global.f32 	%f25, [%rd24];
	mul.f32 	%f26, %f24, %f25;
	sub.f32 	%f27, %f23, %f26;
	ld.global.f32 	%f28, [%rd17+-20];
	ld.global.u32 	%r32, [%rd18+-20];
	mul.wide.s32 	%rd25, %r32, 4;
	add.s64 	%rd26, %rd3, %rd25;
	ld.global.f32 	%f29, [%rd26];
	mul.f32 	%f30, %f28, %f29;
	sub.f32 	%f31, %f27, %f30;
	ld.global.f32 	%f32, [%rd17+-16];
	ld.global.u32 	%r33, [%rd18+-16];
	mul.wide.s32 	%rd27, %r33, 4;
	add.s64 	%rd28, %rd3, %rd27;
	ld.global.f32 	%f33, [%rd28];
	mul.f32 	%f34, %f32, %f33;
	sub.f32 	%f35, %f31, %f34;
	ld.global.f32 	%f36, [%rd17+-12];
	ld.global.u32 	%r34, [%rd18+-12];
	mul.wide.s32 	%rd29, %r34, 4;
	add.s64 	%rd30, %rd3, %rd29;
	ld.global.f32 	%f37, [%rd30];
	mul.f32 	%f38, %f36, %f37;
	sub.f32 	%f39, %f35, %f38;
	ld.global.f32 	%f40, [%rd17+-8];
	ld.global.u32 	%r35, [%rd18+-8];
	mul.wide.s32 	%rd31, %r35, 4;
	add.s64 	%rd32, %rd3, %rd31;
	ld.global.f32 	%f41, [%rd32];
	mul.f32 	%f42, %f40, %f41;
	sub.f32 	%f43, %f39, %f42;
	ld.global.f32 	%f44, [%rd17+-4];
	ld.global.u32 	%r36, [%rd18+-4];
	mul.wide.s32 	%rd33, %r36, 4;
	add.s64 	%rd34, %rd3, %rd33;
	ld.global.f32 	%f45, [%rd34];
	mul.f32 	%f46, %f44, %f45;
	sub.f32 	%f47, %f43, %f46;
	ld.global.f32 	%f48, [%rd17];
	ld.global.u32 	%r37, [%rd18];
	mul.wide.s32 	%rd35, %r37, 4;
	add.s64 	%rd36, %rd3, %rd35;
	ld.global.f32 	%f49, [%rd36];
	mul.f32 	%f50, %f48, %f49;
	sub.f32 	%f51, %f47, %f50;
	ld.global.f32 	%f52, [%rd17+4];
	ld.global.u32 	%r38, [%rd18+4];
	mul.wide.s32 	%rd37, %r38, 4;
	add.s64 	%rd38, %rd3, %rd37;
	ld.global.f32 	%f53, [%rd38];
	mul.f32 	%f54, %f52, %f53;
	sub.f32 	%f55, %f51, %f54;
	ld.global.f32 	%f56, [%rd17+8];
	ld.global.u32 	%r39, [%rd18+8];
	mul.wide.s32 	%rd39, %r39, 4;
	add.s64 	%rd40, %rd3, %rd39;
	ld.global.f32 	%f57, [%rd40];
	mul.f32 	%f58, %f56, %f57;
	sub.f32 	%f59, %f55, %f58;
	ld.global.f32 	%f60, [%rd17+12];
	ld.global.u32 	%r40, [%rd18+12];
	mul.wide.s32 	%rd41, %r40, 4;
	add.s64 	%rd42, %rd3, %rd41;
	ld.global.f32 	%f61, [%rd42];
	mul.f32 	%f62, %f60, %f61;
	sub.f32 	%f63, %f59, %f62;
	ld.global.f32 	%f64, [%rd17+16];
	ld.global.u32 	%r41, [%rd18+16];
	mul.wide.s32 	%rd43, %r41, 4;
	add.s64 	%rd44, %rd3, %rd43;
	ld.global.f32 	%f65, [%rd44];
	mul.f32 	%f66, %f64, %f65;
	sub.f32 	%f67, %f63, %f66;
	ld.global.f32 	%f68, [%rd17+20];
	ld.global.u32 	%r42, [%rd18+20];
	mul.wide.s32 	%rd45, %r42, 4;
	add.s64 	%rd46, %rd3, %rd45;
	ld.global.f32 	%f69, [%rd46];
	mul.f32 	%f70, %f68, %f69;
	sub.f32 	%f71, %f67, %f70;
	ld.global.f32 	%f72, [%rd17+24];
	ld.global.u32 	%r43, [%rd18+24];
	mul.wide.s32 	%rd47, %r43, 4;
	add.s64 	%rd48, %rd3, %rd47;
	ld.global.f32 	%f73, [%rd48];
	mul.f32 	%f74, %f72, %f73;
	sub.f32 	%f75, %f71, %f74;
	ld.global.f32 	%f76, [%rd17+28];
	ld.global.u32 	%r44, [%rd18+28];
	mul.wide.s32 	%rd49, %r44, 4;
	add.s64 	%rd50, %rd3, %rd49;
	ld.global.f32 	%f77, [%rd50];
	mul.f32 	%f78, %f76, %f77;
	sub.f32 	%f141, %f75, %f78;
	add.s32 	%r60, %r60, 16;
	add.s32 	%r58, %r58, 16;
	setp.ne.s32 	%p4, %r58, 0;
	@%p4 bra 	$L__BB0_4;
$L__BB0_5:
	setp.eq.s32 	%p5, %r5, 0;
	@%p5 bra 	$L__BB0_14;
	and.b32  	%r12, %r4, 7;
	setp.lt.u32 	%p6, %r5, 8;
	@%p6 bra 	$L__BB0_8;
	mul.wide.s32 	%rd51, %r60, 4;
	add.s64 	%rd52, %rd2, %rd51;
	ld.global.f32 	%f80, [%rd52];
	add.s64 	%rd53, %rd1, %rd51;
	ld.global.u32 	%r45, [%rd53];
	mul.wide.s32 	%rd54, %r45, 4;
	add.s64 	%rd55, %rd3, %rd54;
	ld.global.f32 	%f81, [%rd55];
	mul.f32 	%f82, %f80, %f81;
	sub.f32 	%f83, %f141, %f82;
	ld.global.f32 	%f84, [%rd52+4];
	ld.global.u32 	%r46, [%rd53+4];
	mul.wide.s32 	%rd56, %r46, 4;
	add.s64 	%rd57, %rd3, %rd56;
	ld.global.f32 	%f85, [%rd57];
	mul.f32 	%f86, %f84, %f85;
	sub.f32 	%f87, %f83, %f86;
	ld.global.f32 	%f88, [%rd52+8];
	ld.global.u32 	%r47, [%rd53+8];
	mul.wide.s32 	%rd58, %r47, 4;
	add.s64 	%rd59, %rd3, %rd58;
	ld.global.f32 	%f89, [%rd59];
	mul.f32 	%f90, %f88, %f89;
	sub.f32 	%f91, %f87, %f90;
	ld.global.f32 	%f92, [%rd52+12];
	ld.global.u32 	%r48, [%rd53+12];
	mul.wide.s32 	%rd60, %r48, 4;
	add.s64 	%rd61, %rd3, %rd60;
	ld.global.f32 	%f93, [%rd61];
	mul.f32 	%f94, %f92, %f93;
	sub.f32 	%f95, %f91, %f94;
	ld.global.f32 	%f96, [%rd52+16];
	ld.global.u32 	%r49, [%rd53+16];
	mul.wide.s32 	%rd62, %r49, 4;
	add.s64 	%rd63, %rd3, %rd62;
	ld.global.f32 	%f97, [%rd63];
	mul.f32 	%f98, %f96, %f97;
	sub.f32 	%f99, %f95, %f98;
	ld.global.f32 	%f100, [%rd52+20];
	ld.global.u32 	%r50, [%rd53+20];
	mul.wide.s32 	%rd64, %r50, 4;
	add.s64 	%rd65, %rd3, %rd64;
	ld.global.f32 	%f101, [%rd65];
	mul.f32 	%f102, %f100, %f101;
	sub.f32 	%f103, %f99, %f102;
	ld.global.f32 	%f104, [%rd52+24];
	ld.global.u32 	%r51, [%rd53+24];
	mul.wide.s32 	%rd66, %r51, 4;
	add.s64 	%rd67, %rd3, %rd66;
	ld.global.f32 	%f105, [%rd67];
	mul.f32 	%f106, %f104, %f105;
	sub.f32 	%f107, %f103, %f106;
	ld.global.f32 	%f108, [%rd52+28];
	ld.global.u32 	%r52, [%rd53+28];
	mul.wide.s32 	%rd68, %r52, 4;
	add.s64 	%rd69, %rd3, %rd68;
	ld.global.f32 	%f109, [%rd69];
	mul.f32 	%f110, %f108, %f109;
	sub.f32 	%f141, %f107, %f110;
	add.s32 	%r60, %r60, 8;
$L__BB0_8:
	setp.eq.s32 	%p7, %r12, 0;
	@%p7 bra 	$L__BB0_14;
	and.b32  	%r15, %r4, 3;
	setp.lt.u32 	%p8, %r12, 4;
	@%p8 bra 	$L__BB0_11;
	mul.wide.s32 	%rd70, %r60, 4;
	add.s64 	%rd71, %rd2, %rd70;
	ld.global.f32 	%f112, [%rd71];
	add.s64 	%rd72, %rd1, %rd70;
	ld.global.u32 	%r53, [%rd72];
	mul.wide.s32 	%rd73, %r53, 4;
	add.s64 	%rd74, %rd3, %rd73;
	ld.global.f32 	%f113, [%rd74];
	mul.f32 	%f114, %f112, %f113;
	sub.f32 	%f115, %f141, %f114;
	ld.global.f32 	%f116, [%rd71+4];
	ld.global.u32 	%r54, [%rd72+4];
	mul.wide.s32 	%rd75, %r54, 4;
	add.s64 	%rd76, %rd3, %rd75;
	ld.global.f32 	%f117, [%rd76];
	mul.f32 	%f118, %f116, %f117;
	sub.f32 	%f119, %f115, %f118;
	ld.global.f32 	%f120, [%rd71+8];
	ld.global.u32 	%r55, [%rd72+8];
	mul.wide.s32 	%rd77, %r55, 4;
	add.s64 	%rd78, %rd3, %rd77;
	ld.global.f32 	%f121, [%rd78];
	mul.f32 	%f122, %f120, %f121;
	sub.f32 	%f123, %f119, %f122;
	ld.global.f32 	%f124, [%rd71+12];
	ld.global.u32 	%r56, [%rd72+12];
	mul.wide.s32 	%rd79, %r56, 4;
	add.s64 	%rd80, %rd3, %rd79;
	ld.global.f32 	%f125, [%rd80];
	mul.f32 	%f126, %f124, %f125;
	sub.f32 	%f141, %f123, %f126;
	add.s32 	%r60, %r60, 4;
$L__BB0_11:
	setp.eq.s32 	%p9, %r15, 0;
	@%p9 bra 	$L__BB0_14;
	neg.s32 	%r63, %r15;
$L__BB0_13:
	.pragma "nounroll";
	mul.wide.s32 	%rd81, %r60, 4;
	add.s64 	%rd82, %rd1, %rd81;
	add.s64 	%rd83, %rd2, %rd81;
	ld.global.f32 	%f127, [%rd83];
	ld.global.u32 	%r57, [%rd82];
	mul.wide.s32 	%rd84, %r57, 4;
	add.s64 	%rd85, %rd3, %rd84;
	ld.global.f32 	%f128, [%rd85];
	mul.f32 	%f129, %f127, %f128;
	sub.f32 	%f141, %f141, %f129;
	add.s32 	%r60, %r60, 1;
	add.s32 	%r63, %r63, 1;
	setp.ne.s32 	%p10, %r63, 0;
	@%p10 bra 	$L__BB0_13;
$L__BB0_14:
	cvta.to.global.u64 	%rd86, %rd8;
	add.s64 	%rd88, %rd86, %rd13;
	ld.global.f32 	%f130, [%rd88];
	fma.rn.f32 	%f131, %f1, %f130, %f141;
	div.rn.f32 	%f132, %f131, %f130;
	cvta.to.global.u64 	%rd89, %rd7;
	add.s64 	%rd90, %rd89, %rd13;
	st.global.f32 	[%rd90], %f132;
$L__BB0_15:
	ret;

}
	// .globl	_Z13backwardSweepPKiS0_PKfiPfS3_S3_
.visible .entry _Z13backwardSweepPKiS0_PKfiPfS3_S3_(
	.param .u64 .ptr .align 1 _Z13backwardSweepPKiS0_PKfiPfS3_S3__param_0,
	.param .u64 .ptr .align 1 _Z13backwardSweepPKiS0_PKfiPfS3_S3__param_1,
	.param .u64 .ptr .align 1 _Z13backwardSweepPKiS0_PKfiPfS3_S3__param_2,
	.param .u32 _Z13backwardSweepPKiS0_PKfiPfS3_S3__param_3,
	.param .u64 .ptr .align 1 _Z13backwardSweepPKiS0_PKfiPfS3_S3__param_4,
	.param .u64 .ptr .align 1 _Z13backwardSweepPKiS0_PKfiPfS3_S3__param_5,
	.param .u64 .ptr .align 1 _Z13backwardSweepPKiS0_PKfiPfS3_S3__param_6
)
{
	.local .align 8 .b8 	__local_depot1[8];
	.reg .b64 	%SP;
	.reg .b64 	%SPL;
	.reg .pred 	%p<19>;
	.reg .b32 	%r<24>;
	.reg .b32 	%f<25>;
	.reg .b64 	%rd<29>;

	mov.u64 	%SPL, __local_depot1;
	cvta.local.u64 	%SP, %SPL;
	ld.param.u64 	%rd12, [_Z13backwardSweepPKiS0_PKfiPfS3_S3__param_0];
	ld.param.u64 	%rd13, [_Z13backwardSweepPKiS0_PKfiPfS3_S3__param_1];
	ld.param.u64 	%rd14, [_Z13backwardSweepPKiS0_PKfiPfS3_S3__param_2];
	ld.param.u32 	%r13, [_Z13backwardSweepPKiS0_PKfiPfS3_S3__param_3];
	ld.param.u64 	%rd16, [_Z13backwardSweepPKiS0_PKfiPfS3_S3__param_4];
	ld.param.u64 	%rd17, [_Z13backwardSweepPKiS0_PKfiPfS3_S3__param_5];
	ld.param.u64 	%rd15, [_Z13backwardSweepPKiS0_PKfiPfS3_S3__param_6];
	cvta.to.global.u64 	%rd1, %rd16;
	cvta.to.global.u64 	%rd2, %rd17;
	mov.u32 	%r14, %ctaid.x;
	mov.u32 	%r15, %ntid.x;
	mov.u32 	%r16, %tid.x;
	mad.lo.s32 	%r17, %r14, %r15, %r16;
	shl.b32 	%r18, %r17, 6;
	not.b32 	%r19, %r18;
	add.s32 	%r2, %r13, %r19;
	add.s32 	%r22, %r2, 64;
	setp.lt.s32 	%p3, %r2, 0;
	setp.ge.s32 	%p4, %r22, %r13;
	or.pred  	%p5, %p3, %p4;
	@%p5 bra 	$L__BB1_9;
	add.s32 	%r4, %r13, -1;
	cvta.to.global.u64 	%rd3, %rd12;
	cvta.to.global.u64 	%rd4, %rd15;
	cvta.to.global.u64 	%rd5, %rd13;
	cvta.to.global.u64 	%rd6, %rd14;
$L__BB1_2:
	mul.wide.s32 	%rd18, %r22, 4;
	add.s64 	%rd7, %rd2, %rd18;
	ld.global.f32 	%f22, [%rd7];
	add.s64 	%rd19, %rd3, %rd18;
	ld.global.u32 	%r23, [%rd19];
	ld.global.u32 	%r7, [%rd19+4];
	setp.ge.s32 	%p6, %r23, %r7;
	@%p6 bra 	$L__BB1_3;
	bra.uni 	$L__BB1_10;
$L__BB1_3:
	add.s64 	%rd8, %rd1, %rd18;
	add.s64 	%rd9, %rd4, %rd18;
$L__BB1_4:
	setp.eq.s32 	%p12, %r22, %r4;
	@%p12 bra 	$L__BB1_6;
	ld.global.f32 	%f14, [%rd8+4];
	setp.eq.f32 	%p14, %f14, 0f00000000;
	mov.pred 	%p18, 0;
	@%p14 bra 	$L__BB1_7;
$L__BB1_6:
	ld.global.f32 	%f15, [%rd7];
	ld.global.f32 	%f16, [%rd9];
	fma.rn.f32 	%f22, %f15, %f16, %f22;
	div.rn.f32 	%f17, %f22, %f16;
	st.global.f32 	[%rd7], %f17;
	ld.global.f32 	%f18, [%rd8];
	add.f32 	%f19, %f18, 0f3F800000;
	st.global.f32 	[%rd8], %f19;
	mov.pred 	%p18, -1;
$L__BB1_7:
	not.pred 	%p16, %p18;
	@%p16 bra 	$L__BB1_4;
	add.s32 	%r11, %r22, -1;
	setp.gt.s32 	%p17, %r22, %r2;
	mov.u32 	%r22, %r11;
	@%p17 bra 	$L__BB1_2;
$L__BB1_9:
	add.u64 	%rd25, %SP, 0;
	add.u64 	%rd26, %SPL, 0;
	st.local.u32 	[%rd26], %r17;
	mov.u64 	%rd27, $str;
	cvta.global.u64 	%rd28, %rd27;
	{ // callseq 0, 0
	.param .b64 param0;
	st.param.b64 	[param0], %rd28;
	.param .b64 param1;
	st.param.b64 	[param1], %rd25;
	.param .b32 retval0;
	call.uni (retval0), 
	vprintf, 
	(
	param0, 
	param1
	);
	ld.param.b32 	%r20, [retval0];
	} // callseq 0
	ret;
$L__BB1_10:
	mul.wide.s32 	%rd20, %r23, 4;
	add.s64 	%rd21, %rd5, %rd20;
	ld.global.u32 	%r9, [%rd21];
	mul.wide.s32 	%rd22, %r9, 4;
	add.s64 	%rd23, %rd1, %rd22;
	ld.global.f32 	%f4, [%rd23];
	add.s64 	%rd10, %rd6, %rd20;
	add.s64 	%rd11, %rd2, %rd22;
$L__BB1_11:
	setp.neu.f32 	%p7, %f4, 0f00000000;
	setp.le.s32 	%p8, %r9, %r22;
	or.pred  	%p1, %p7, %p8;
	not.pred 	%p9, %p1;
	@%p9 bra 	$L__BB1_13;
	ld.global.f32 	%f11, [%rd10];
	ld.global.f32 	%f12, [%rd11];
	mul.f32 	%f13, %f11, %f12;
	sub.f32 	%f22, %f22, %f13;
$L__BB1_13:
	@%p9 bra 	$L__BB1_11;
	add.s32 	%r23, %r23, 1;
	setp.eq.s32 	%p11, %r23, %r7;
	@%p11 bra 	$L__BB1_3;
	bra.uni 	$L__BB1_10;

}


// ===== COMPILED SASS (sm_100) =====

	.target	sm_100

	.elftype	@"ET_EXEC"


//--------------------- .note.nv.tkinfo           --------------------------
	.section	.note.nv.tkinfo,"",@"SHT_NOTE"
	.sectionflags	@"SHF_NOTE_NV_TKINFO"
	.tkinfo
        /*0018*/ 	.word	0x00000002
        /*0030*/ 	.string	""
        /*0030*/ 	.string	"ptxas"
        /*0030*/ 	.string	"Cuda compilation tools, release 13.0, V13.0.88"
        /*0030*/ 	.string	"Build cuda_13.0.r13.0/compiler.36424714_0"
        /*0030*/ 	.string	"-arch sm_100 -m 64 "



//--------------------- .note.nv.cuinfo           --------------------------
	.section	.note.nv.cuinfo,"",@"SHT_NOTE"
	.sectionflags	@"SHF_NOTE_NV_CUINFO"
        /*0018*/ 	.short	0x0002
        /*001a*/ 	.short	0x0064
        /*001c*/ 	.short	0x0082
	.zero		2


//--------------------- .nv.info                  --------------------------
	.section	.nv.info,"",@"SHT_CUDA_INFO"
	.align	4


	//----- nvinfo : EIATTR_REGCOUNT
	.align		4
        /*0000*/ 	.byte	0x04, 0x2f
        /*0002*/ 	.short	(.L_2 - .L_1)
	.align		4
.L_1:
        /*0004*/ 	.word	index@(_Z12forwardSweepPKiS0_PKfiPfS3_S3_)
        /*0008*/ 	.word	0x00000020


	//----- nvinfo : EIATTR_FRAME_SIZE
	.align		4
.L_2:
        /*000c*/ 	.byte	0x04, 0x11
        /*000e*/ 	.short	(.L_4 - .L_3)
	.align		4
.L_3:
        /*0010*/ 	.word	index@($__internal_1_$__cuda_sm3x_div_rn_noftz_f32_slowpath)
        /*0014*/ 	.word	0x00000000


	//----- nvinfo : EIATTR_FRAME_SIZE
	.align		4
.L_4:
        /*0018*/ 	.byte	0x04, 0x11
        /*001a*/ 	.short	(.L_6 - .L_5)
	.align		4
.L_5:
        /*001c*/ 	.word	index@(_Z12forwardSweepPKiS0_PKfiPfS3_S3_)
        /*0020*/ 	.word	0x00000000


	//----- nvinfo : EIATTR_REGCOUNT
	.align		4
.L_6:
        /*0024*/ 	.byte	0x04, 0x2f
        /*0026*/ 	.short	(.L_8 - .L_7)
	.align		4
.L_7:
        /*0028*/ 	.word	index@(_Z13backwardSweepPKiS0_PKfiPfS3_S3_)
        /*002c*/ 	.word	0x0000001c


	//----- nvinfo : EIATTR_FRAME_SIZE
	.align		4
.L_8:
        /*0030*/ 	.byte	0x04, 0x11
        /*0032*/ 	.short	(.L_10 - .L_9)
	.align		4
.L_9:
        /*0034*/ 	.word	index@($__internal_0_$__cuda_sm3x_div_rn_noftz_f32_slowpath)
        /*0038*/ 	.word	0x00000008


	//----- nvinfo : EIATTR_FRAME_SIZE
	.align		4
.L_10:
        /*003c*/ 	.byte	0x04, 0x11
        /*003e*/ 	.short	(.L_12 - .L_11)
	.align		4
.L_11:
        /*0040*/ 	.word	index@(_Z13backwardSweepPKiS0_PKfiPfS3_S3_)
        /*0044*/ 	.word	0x00000008


	//----- nvinfo : EIATTR_MIN_STACK_SIZE
	.align		4
.L_12:
        /*0048*/ 	.byte	0x04, 0x12
        /*004a*/ 	.short	(.L_14 - .L_13)
	.align		4
.L_13:
        /*004c*/ 	.word	index@(_Z13backwardSweepPKiS0_PKfiPfS3_S3_)
        /*0050*/ 	.word	0x00000008


	//----- nvinfo : EIATTR_MIN_STACK_SIZE
	.align		4
.L_14:
        /*0054*/ 	.byte	0x04, 0x12
        /*0056*/ 	.short	(.L_16 - .L_15)
	.align		4
.L_15:
        /*0058*/ 	.word	index@(_Z12forwardSweepPKiS0_PKfiPfS3_S3_)
        /*005c*/ 	.word	0x00000000
.L_16:


//--------------------- .nv.compat                --------------------------
	.section	.nv.compat,"",@"SHT_CUDA_COMPAT_INFO"
	.align	4
        /*0000*/ 	.byte	0x02, 0x09, 0x00, 0x00, 0x02, 0x02, 0x01, 0x00, 0x02, 0x05, 0x05, 0x00, 0x03, 0x07, 0x01, 0x01
        /*0010*/ 	.byte	0x02, 0x03, 0x00, 0x00, 0x02, 0x06, 0x01, 0x00, 0x04, 0x0b, 0x08, 0x00, 0x01, 0x00, 0x00, 0x00
        /*0020*/ 	.byte	0x00, 0x00, 0x00, 0x00


//--------------------- .nv.info._Z13backwardSweepPKiS0_PKfiPfS3_S3_ --------------------------
	.section	.nv.info._Z13backwardSweepPKiS0_PKfiPfS3_S3_,"",@"SHT_CUDA_INFO"
	.sectionflags	@""
	.align	4


	//----- nvinfo : EIATTR_CUDA_API_VERSION
	.align		4
        /*0000*/ 	.byte	0x04, 0x37
        /*0002*/ 	.short	(.L_18 - .L_17)
.L_17:
        /*0004*/ 	.word	0x00000082


	//----- nvinfo : EIATTR_KPARAM_INFO
	.align		4
.L_18:
        /*0008*/ 	.byte	0x04, 0x17
        /*000a*/ 	.short	(.L_20 - .L_19)
.L_19:
        /*000c*/ 	.word	0x00000000
        /*0010*/ 	.short	0x0006
        /*0012*/ 	.short	0x0030
        /*0014*/ 	.byte	0x00, 0xf5, 0x21, 0x00


	//----- nvinfo : EIATTR_KPARAM_INFO
	.align		4
.L_20:
        /*0018*/ 	.byte	0x04, 0x17
        /*001a*/ 	.short	(.L_22 - .L_21)
.L_21:
        /*001c*/ 	.word	0x00000000
        /*0020*/ 	.short	0x0005
        /*0022*/ 	.short	0x0028
        /*0024*/ 	.byte	0x00, 0xf5, 0x21, 0x00


	//----- nvinfo : EIATTR_KPARAM_INFO
	.align		4
.L_22:
        /*0028*/ 	.byte	0x04, 0x17
        /*002a*/ 	.short	(.L_24 - .L_23)
.L_23:
        /*002c*/ 	.word	0x00000000
        /*0030*/ 	.short	0x0004
        /*0032*/ 	.short	0x0020
        /*0034*/ 	.byte	0x00, 0xf5, 0x21, 0x00


	//----- nvinfo : EIATTR_KPARAM_INFO
	.align		4
.L_24:
        /*0038*/ 	.byte	0x04, 0x17
        /*003a*/ 	.short	(.L_26 - .L_25)
.L_25:
        /*003c*/ 	.word	0x00000000
        /*0040*/ 	.short	0x0003
        /*0042*/ 	.short	0x0018
        /*0044*/ 	.byte	0x00, 0xf0, 0x11, 0x00


	//----- nvinfo : EIATTR_KPARAM_INFO
	.align		4
.L_26:
        /*0048*/ 	.byte	0x04, 0x17
        /*004a*/ 	.short	(.L_28 - .L_27)
.L_27:
        /*004c*/ 	.word	0x00000000
        /*0050*/ 	.short	0x0002
        /*0052*/ 	.short	0x0010
        /*0054*/ 	.byte	0x00, 0xf5, 0x21, 0x00


	//----- nvinfo : EIATTR_KPARAM_INFO
	.align		4
.L_28:
        /*0058*/ 	.byte	0x04, 0x17
        /*005a*/ 	.short	(.L_30 - .L_29)
.L_29:
        /*005c*/ 	.word	0x00000000
        /*0060*/ 	.short	0x0001
        /*0062*/ 	.short	0x0008
        /*0064*/ 	.byte	0x00, 0xf5, 0x21, 0x00


	//----- nvinfo : EIATTR_KPARAM_INFO
	.align		4
.L_30:
        /*0068*/ 	.byte	0x04, 0x17
        /*006a*/ 	.short	(.L_32 - .L_31)
.L_31:
        /*006c*/ 	.word	0x00000000
        /*0070*/ 	.short	0x0000
        /*0072*/ 	.short	0x0000
        /*0074*/ 	.byte	0x00, 0xf5, 0x21, 0x00


	//----- nvinfo : EIATTR_SPARSE_MMA_MASK
	.align		4
.L_32:
        /*0078*/ 	.byte	0x03, 0x50
        /*007a*/ 	.short	0x0000


	//----- nvinfo : EIATTR_MAXREG_COUNT
	.align		4
        /*007c*/ 	.byte	0x03, 0x1b
        /*007e*/ 	.short	0x00ff


	//----- nvinfo : EIATTR_EXTERNS
	.align		4
        /*0080*/ 	.byte	0x04, 0x0f
        /*0082*/ 	.short	(.L_34 - .L_33)


	//   ....[0]....
	.align		4
.L_33:
        /*0084*/ 	.word	index@(vprintf)


	//----- nvinfo : EIATTR_MERCURY_ISA_VERSION
	.align		4
.L_34:
        /*0088*/ 	.byte	0x03, 0x5f
        /*008a*/ 	.short	0x0101


	//----- nvinfo : EIATTR_VRC_CTA_INIT_COUNT
	.align		4
        /*008c*/ 	.byte	0x02, 0x4a
	.zero		1
	.zero		1


	//----- nvinfo : EIATTR_SYSCALL_OFFSETS
	.align		4
        /*0090*/ 	.byte	0x04, 0x46
        /*0092*/ 	.short	(.L_36 - .L_35)


	//   ....[0]....
.L_35:
        /*0094*/ 	.word	0x000007e0


	//----- nvinfo : EIATTR_EXIT_INSTR_OFFSETS
	.align		4
.L_36:
        /*0098*/ 	.byte	0x04, 0x1c
        /*009a*/ 	.short	(.L_38 - .L_37)


	//   ....[0]....
.L_37:
        /*009c*/ 	.word	0x000007f0


	//----- nvinfo : EIATTR_CRS_STACK_SIZE
	.align		4
.L_38:
        /*00a0*/ 	.byte	0x04, 0x1e
        /*00a2*/ 	.short	(.L_40 - .L_39)
.L_39:
        /*00a4*/ 	.word	0x00000000


	//----- nvinfo : EIATTR_CBANK_PARAM_SIZE
	.align		4
.L_40:
        /*00a8*/ 	.byte	0x03, 0x19
        /*00aa*/ 	.short	0x0038


	//----- nvinfo : EIATTR_PARAM_CBANK
	.align		4
        /*00ac*/ 	.byte	0x04, 0x0a
        /*00ae*/ 	.short	(.L_42 - .L_41)
	.align		4
.L_41:
        /*00b0*/ 	.word	index@(.nv.constant0._Z13backwardSweepPKiS0_PKfiPfS3_S3_)
        /*00b4*/ 	.short	0x0380
        /*00b6*/ 	.short	0x0038


	//----- nvinfo : EIATTR_SW_WAR
	.align		4
.L_42:
        /*00b8*/ 	.byte	0x04, 0x36
        /*00ba*/ 	.short	(.L_44 - .L_43)
.L_43:
        /*00bc*/ 	.word	0x00000008
.L_44:


//--------------------- .nv.info._Z12forwardSweepPKiS0_PKfiPfS3_S3_ --------------------------
	.section	.nv.info._Z12forwardSweepPKiS0_PKfiPfS3_S3_,"",@"SHT_CUDA_INFO"
	.sectionflags	@""
	.align	4


	//----- nvinfo : EIATTR_CUDA_API_VERSION
	.align		4
        /*0000*/ 	.byte	0x04, 0x37
        /*0002*/ 	.short	(.L_46 - .L_45)
.L_45:
        /*0004*/ 	.word	0x00000082


	//----- nvinfo : EIATTR_KPARAM_INFO
	.align		4
.L_46:
        /*0008*/ 	.byte	0x04, 0x17
        /*000a*/ 	.short	(.L_48 - .L_47)
.L_47:
        /*000c*/ 	.word	0x00000000
        /*0010*/ 	.short	0x0006
        /*0012*/ 	.short	0x0030
        /*0014*/ 	.byte	0x00, 0xf5, 0x21, 0x00


	//----- nvinfo : EIATTR_KPARAM_INFO
	.align		4
.L_48:
        /*0018*/ 	.byte	0x04, 0x17
        /*001a*/ 	.short	(.L_50 - .L_49)
.L_49:
        /*001c*/ 	.word	0x00000000
        /*0020*/ 	.short	0x0005
        /*0022*/ 	.short	0x0028
        /*0024*/ 	.byte	0x00, 0xf5, 0x21, 0x00


	//----- nvinfo : EIATTR_KPARAM_INFO
	.align		4
.L_50:
        /*0028*/ 	.byte	0x04, 0x17
        /*002a*/ 	.short	(.L_52 - .L_51)
.L_51:
        /*002c*/ 	.word	0x00000000
        /*0030*/ 	.short	0x0004
        /*0032*/ 	.short	0x0020
        /*0034*/ 	.byte	0x00, 0xf5, 0x21, 0x00


	//----- nvinfo : EIATTR_KPARAM_INFO
	.align		4
.L_52:
        /*0038*/ 	.byte	0x04, 0x17
        /*003a*/ 	.short	(.L_54 - .L_53)
.L_53:
        /*003c*/ 	.word	0x00000000
        /*0040*/ 	.short	0x0003
        /*0042*/ 	.short	0x0018
        /*0044*/ 	.byte	0x00, 0xf0, 0x11, 0x00


	//----- nvinfo : EIATTR_KPARAM_INFO
	.align		4
.L_54:
        /*0048*/ 	.byte	0x04, 0x17
        /*004a*/ 	.short	(.L_56 - .L_55)
.L_55:
        /*004c*/ 	.word	0x00000000
        /*0050*/ 	.short	0x0002
        /*0052*/ 	.short	0x0010
        /*0054*/ 	.byte	0x00, 0xf5, 0x21, 0x00


	//----- nvinfo : EIATTR_KPARAM_INFO
	.align		4
.L_56:
        /*0058*/ 	.byte	0x04, 0x17
        /*005a*/ 	.short	(.L_58 - .L_57)
.L_57:
        /*005c*/ 	.word	0x00000000
        /*0060*/ 	.short	0x0001
        /*0062*/ 	.short	0x0008
        /*0064*/ 	.byte	0x00, 0xf5, 0x21, 0x00


	//----- nvinfo : EIATTR_KPARAM_INFO
	.align		4
.L_58:
        /*0068*/ 	.byte	0x04, 0x17
        /*006a*/ 	.short	(.L_60 - .L_59)
.L_59:
        /*006c*/ 	.word	0x00000000
        /*0070*/ 	.short	0x0000
        /*0072*/ 	.short	0x0000
        /*0074*/ 	.byte	0x00, 0xf5, 0x21, 0x00


	//----- nvinfo : EIATTR_SPARSE_MMA_MASK
	.align		4
.L_60:
        /*0078*/ 	.byte	0x03, 0x50
        /*007a*/ 	.short	0x0000


	//----- nvinfo : EIATTR_MAXREG_COUNT
	.align		4
        /*007c*/ 	.byte	0x03, 0x1b
        /*007e*/ 	.short	0x00ff


	//----- nvinfo : EIATTR_MERCURY_ISA_VERSION
	.align		4
        /*0080*/ 	.byte	0x03, 0x5f
        /*0082*/ 	.short	0x0101


	//----- nvinfo : EIATTR_VRC_CTA_INIT_COUNT
	.align		4
        /*0084*/ 	.byte	0x02, 0x4a
	.zero		1
	.zero		1


	//----- nvinfo : EIATTR_EXIT_INSTR_OFFSETS
	.align		4
        /*0088*/ 	.byte	0x04, 0x1c
        /*008a*/ 	.short	(.L_62 - .L_61)


	//   ....[0]....
.L_61:
        /*008c*/ 	.word	0x00000070


	//   ....[1]....
        /*0090*/ 	.word	0x00000f40


	//----- nvinfo : EIATTR_CRS_STACK_SIZE
	.align		4
.L_62:
        /*0094*/ 	.byte	0x04, 0x1e
        /*0096*/ 	.short	(.L_64 - .L_63)
.L_63:
        /*0098*/ 	.word	0x00000000


	//----- nvinfo : EIATTR_CBANK_PARAM_SIZE
	.align		4
.L_64:
        /*009c*/ 	.byte	0x03, 0x19
        /*009e*/ 	.short	0x0038


	//----- nvinfo : EIATTR_PARAM_CBANK
	.align		4
        /*00a0*/ 	.byte	0x04, 0x0a
        /*00a2*/ 	.short	(.L_66 - .L_65)
	.align		4
.L_65:
        /*00a4*/ 	.word	index@(.nv.constant0._Z12forwardSweepPKiS0_PKfiPfS3_S3_)
        /*00a8*/ 	.short	0x0380
        /*00aa*/ 	.short	0x0038


	//----- nvinfo : EIATTR_SW_WAR
	.align		4
.L_66:
        /*00ac*/ 	.byte	0x04, 0x36
        /*00ae*/ 	.short	(.L_68 - .L_67)
.L_67:
        /*00b0*/ 	.word	0x00000008
.L_68:


//--------------------- .nv.callgraph             --------------------------
	.section	.nv.callgraph,"",@"SHT_CUDA_CALLGRAPH"
	.align	4
	.sectionentsize	8
	.align		4
        /*0000*/ 	.word	0x00000000
	.align		4
        /*0004*/ 	.word	0xffffffff
	.align		4
        /*0008*/ 	.word	index@(_Z13backwardSweepPKiS0_PKfiPfS3_S3_)
	.align		4
        /*000c*/ 	.word	index@(vprintf)
	.align		4
        /*0010*/ 	.word	0x00000000
	.align		4
        /*0014*/ 	.word	0xfffffffe
	.align		4
        /*0018*/ 	.word	0x00000000
	.align		4
        /*001c*/ 	.word	0xfffffffd
	.align		4
        /*0020*/ 	.word	0x00000000
	.align		4
        /*0024*/ 	.word	0xfffffffc


//--------------------- .nv.constant4             --------------------------
	.section	.nv.constant4,"a",@progbits
	.align	8
	.align		8
.nv.constant4:
        /*0000*/ 	.dword	vprintf
	.align		8
        /*0008*/ 	.dword	$str


//--------------------- .text._Z13backwardSweepPKiS0_PKfiPfS3_S3_ --------------------------
	.section	.text._Z13backwardSweepPKiS0_PKfiPfS3_S3_,"ax",@progbits
	.align	128
        .global         _Z13backwardSweepPKiS0_PKfiPfS3_S3_
        .type           _Z13backwardSweepPKiS0_PKfiPfS3_S3_,@function
        .size           _Z13backwardSweepPKiS0_PKfiPfS3_S3_,(.L_x_55 - _Z13backwardSweepPKiS0_PKfiPfS3_S3_)
        .other          _Z13backwardSweepPKiS0_PKfiPfS3_S3_,@"STO_CUDA_ENTRY STV_DEFAULT"
_Z13backwardSweepPKiS0_PKfiPfS3_S3_:
.text._Z13backwardSweepPKiS0_PKfiPfS3_S3_:
[----:B------:R-:W0:Y:S01]  /*0000*/  LDC R1, c[0x0][0x37c] ;  /* 0x0000df00ff017b82 */ /* 0x000e220000000800 */
[----:B------:R-:W1:Y:S01]  /*0010*/  S2R R3, SR_TID.X ;  /* 0x0000000000037919 */ /* 0x000e620000002100 */
[----:B------:R-:W2:Y:S06]  /*0020*/  LDCU UR5, c[0x0][0x2fc] ;  /* 0x00005f80ff0577ac */ /* 0x000eac0008000800 */
[----:B------:R-:W1:Y:S01]  /*0030*/  S2UR UR4, SR_CTAID.X ;  /* 0x00000000000479c3 */ /* 0x000e620000002500 */
[----:B0-----:R-:W-:Y:S01]  /*0040*/  VIADD R1, R1, 0xfffffff8 ;  /* 0xfffffff801017836 */ /* 0x001fe20000000000 */
[----:B------:R-:W-:Y:S06]  /*0050*/  BSSY.RECONVERGENT B0, `(.L_x_0) ;  /* 0x0000070000007945 */ /* 0x000fec0003800200 */
[----:B------:R-:W1:Y:S08]  /*0060*/  LDC R0, c[0x0][0x360] ;  /* 0x0000d800ff007b82 */ /* 0x000e700000000800 */
[----:B------:R-:W0:Y:S01]  /*0070*/  LDC R14, c[0x0][0x398] ;  /* 0x0000e600ff0e7b82 */ /* 0x000e220000000800 */
[----:B-1----:R-:W-:Y:S01]  /*0080*/  IMAD R0, R0, UR4, R3 ;  /* 0x0000000400007c24 */ /* 0x002fe2000f8e0203 */
[----:B------:R-:W1:Y:S03]  /*0090*/  LDCU UR4, c[0x0][0x2f8] ;  /* 0x00005f00ff0477ac */ /* 0x000e660008000800 */
[----:B------:R-:W-:-:S05]  /*00a0*/  IMAD.SHL.U32 R2, R0, 0x40, RZ ;  /* 0x0000004000027824 */ /* 0x000fca00078e00ff */
[----:B------:R-:W-:-:S05]  /*00b0*/  LOP3.LUT R2, RZ, R2, RZ, 0x33, !PT ;  /* 0x00000002ff027212 */ /* 0x000fca00078e33ff */
[----:B0-----:R-:W-:-:S04]  /*00c0*/  IMAD.IADD R12, R2, 0x1, R14 ;  /* 0x00000001020c7824 */ /* 0x001fc800078e020e */
[----:B------:R-:W-:Y:S01]  /*00d0*/  VIADD R13, R12, 0x40 ;  /* 0x000000400c0d7836 */ /* 0x000fe20000000000 */
[----:B-1----:R-:W-:-:S04]  /*00e0*/  IADD3 R6, P1, PT, R1, UR4, RZ ;  /* 0x0000000401067c10 */ /* 0x002fc8000ff3e0ff */
[----:B------:R-:W-:Y:S01]  /*00f0*/  ISETP.GE.AND P0, PT, R13, R14, PT ;  /* 0x0000000e0d00720c */ /* 0x000fe20003f06270 */
[----:B--2---:R-:W-:-:S03]  /*0100*/  IMAD.X R7, RZ, RZ, UR5, P1 ;  /* 0x00000005ff077e24 */ /* 0x004fc600088e06ff */
[----:B------:R-:W-:-:S13]  /*0110*/  ISETP.LT.OR P0, PT, R12, RZ, P0 ;  /* 0x000000ff0c00720c */ /* 0x000fda0000701670 */
[----:B------:R-:W-:Y:S05]  /*0120*/  @P0 BRA `(.L_x_1) ;  /* 0x0000000400880947 */ /* 0x000fea0003800000 */
[----:B------:R-:W0:Y:S01]  /*0130*/  LDC.64 R16, c[0x0][0x358] ;  /* 0x0000d600ff107b82 */ /* 0x000e220000000a00 */
[----:B------:R-:W-:-:S07]  /*0140*/  VIADD R14, R14, 0xffffffff ;  /* 0xffffffff0e0e7836 */ /* 0x000fce0000000000 */
.L_x_17:
[----:B0-----:R-:W1:Y:S01]  /*0150*/  LDC.64 R8, c[0x0][0x380] ;  /* 0x0000e000ff087b82 */ /* 0x001e620000000a00 */
[C---:B0-----:R-:W-:Y:S02]  /*0160*/  R2UR UR4, R16.reuse ;  /* 0x00000000100472ca */ /* 0x041fe400000e0000 */
[C---:B------:R-:W-:Y:S02]  /*0170*/  R2UR UR5, R17.reuse ;  /* 0x00000000110572ca */ /* 0x040fe400000e0000 */
[----:B------:R-:W-:Y:S02]  /*0180*/  R2UR UR6, R16 ;  /* 0x00000000100672ca */ /* 0x000fe400000e0000 */
[----:B------:R-:W-:Y:S01]  /*0190*/  R2UR UR7, R17 ;  /* 0x00000000110772ca */ /* 0x000fe200000e0000 */
[----:B------:R-:W0:Y:S01]  /*01a0*/  LDC.64 R4, c[0x0][0x3a8] ;  /* 0x0000ea00ff047b82 */ /* 0x000e220000000a00 */
[----:B-1----:R-:W-:-:S07]  /*01b0*/  IMAD.WIDE R8, R13, 0x4, R8 ;  /* 0x000000040d087825 */ /* 0x002fce00078e0208 */
[----:B------:R-:W2:Y:S04]  /*01c0*/  LDG.E R3, desc[UR4][R8.64] ;  /* 0x0000000408037981 */ /* 0x000ea8000c1e1900 */
[----:B------:R-:W2:Y:S01]  /*01d0*/  LDG.E R2, desc[UR6][R8.64+0x4] ;  /* 0x0000040608027981 */ /* 0x000ea2000c1e1900 */
[----:B0-----:R-:W-:Y:S01]  /*01e0*/  IMAD.WIDE R4, R13, 0x4, R4 ;  /* 0x000000040d047825 */ /* 0x001fe200078e0204 */
[----:B------:R-:W-:Y:S04]  /*01f0*/  BSSY.RECONVERGENT B1, `(.L_x_2) ;  /* 0x0000022000017945 */ /* 0x000fe80003800200 */
[----:B-----5:R0:W5:Y:S01]  /*0200*/  LDG.E R15, desc[UR4][R4.64] ;  /* 0x00000004040f7981 */ /* 0x020162000c1e1900 */
[----:B--2---:R-:W-:-:S13]  /*0210*/  ISETP.GE.AND P0, PT, R3, R2, PT ;  /* 0x000000020300720c */ /* 0x004fda0003f06270 */
[----:B0-----:R-:W-:Y:S05]  /*0220*/  @P0 BRA `(.L_x_3) ;  /* 0x0000000000780947 */ /* 0x001fea0003800000 */
.L_x_8:
[----:B------:R-:W0:Y:S01]  /*0230*/  LDC.64 R18, c[0x0][0x388] ;  /* 0x0000e200ff127b82 */ /* 0x000e220000000a00 */
[----:B------:R-:W-:Y:S02]  /*0240*/  R2UR UR4, R16 ;  /* 0x00000000100472ca */ /* 0x000fe400000e0000 */
[----:B------:R-:W-:-:S05]  /*0250*/  R2UR UR5, R17 ;  /* 0x00000000110572ca */ /* 0x000fca00000e0000 */
[----:B------:R-:W1:Y:S08]  /*0260*/  LDC.64 R20, c[0x0][0x3a0] ;  /* 0x0000e800ff147b82 */ /* 0x000e700000000a00 */
[----:B------:R-:W2:Y:S01]  /*0270*/  LDC.64 R8, c[0x0][0x390] ;  /* 0x0000e400ff087b82 */ /* 0x000ea20000000a00 */
[----:B0-----:R-:W-:-:S07]  /*0280*/  IMAD.WIDE R18, R3, 0x4, R18 ;  /* 0x0000000403127825 */ /* 0x001fce00078e0212 */
[----:B------:R-:W0:Y:S01]  /*0290*/  LDC.64 R10, c[0x0][0x3a8] ;  /* 0x0000ea00ff0a7b82 */ /* 0x000e220000000a00 */
[----:B------:R-:W1:Y:S02]  /*02a0*/  LDG.E R19, desc[UR4][R18.64] ;  /* 0x0000000412137981 */ /* 0x000e64000c1e1900 */
[----:B-1----:R-:W-:-:S06]  /*02b0*/  IMAD.WIDE R20, R19, 0x4, R20 ;  /* 0x0000000413147825 */ /* 0x002fcc00078e0214 */
[----:B------:R-:W3:Y:S01]  /*02c0*/  LDG.E R20, desc[UR4][R20.64] ;  /* 0x0000000414147981 */ /* 0x000ee2000c1e1900 */
[----:B--2---:R-:W-:Y:S01]  /*02d0*/  IMAD.WIDE R8, R3, 0x4, R8 ;  /* 0x0000000403087825 */ /* 0x004fe200078e0208 */
[----:B------:R-:W-:Y:S01]  /*02e0*/  ISETP.GT.AND P0, PT, R19, R13, PT ;  /* 0x0000000d1300720c */ /* 0x000fe20003f04270 */
[----:B------:R-:W-:Y:S02]  /*02f0*/  BSSY.RECONVERGENT B2, `(.L_x_4) ;  /* 0x0000010000027945 */ /* 0x000fe40003800200 */
[----:B------:R-:W-:Y:S02]  /*0300*/  VIADD R3, R3, 0x1 ;  /* 0x0000000103037836 */ /* 0x000fe40000000000 */
[----:B0-----:R-:W-:-:S03]  /*0310*/  IMAD.WIDE R10, R19, 0x4, R10 ;  /* 0x00000004130a7825 */ /* 0x001fc600078e020a */
[----:B------:R-:W-:Y:S02]  /*0320*/  ISETP.NE.AND P1, PT, R3, R2, PT ;  /* 0x000000020300720c */ /* 0x000fe40003f25270 */
[----:B---3--:R-:W-:-:S13]  /*0330*/  FSETP.NEU.OR P0, PT, R20, RZ, !P0 ;  /* 0x000000ff1400720b */ /* 0x008fda000470d400 */
.L_x_7:
[----:B------:R-:W-:Y:S04]  /*0340*/  BSSY.RECONVERGENT B3, `(.L_x_5) ;  /* 0x0000009000037945 */ /* 0x000fe80003800200 */
[----:B------:R-:W-:Y:S05]  /*0350*/  @!P0 BRA `(.L_x_6) ;  /* 0x00000000001c8947 */ /* 0x000fea0003800000 */
[C---:B------:R-:W-:Y:S02]  /*0360*/  R2UR UR4, R16.reuse ;  /* 0x00000000100472ca */ /* 0x040fe400000e0000 */
[C---:B------:R-:W-:Y:S02]  /*0370*/  R2UR UR5, R17.reuse ;  /* 0x00000000110572ca */ /* 0x040fe400000e0000 */
[----:B------:R-:W-:Y:S02]  /*0380*/  R2UR UR6, R16 ;  /* 0x00000000100672ca */ /* 0x000fe400000e0000 */
[----:B------:R-:W-:-:S09]  /*0390*/  R2UR UR7, R17 ;  /* 0x00000000110772ca */ /* 0x000fd200000e0000 */
[----:B------:R-:W2:Y:S04]  /*03a0*/  LDG.E R18, desc[UR4][R8.64] ;  /* 0x0000000408127981 */ /* 0x000ea8000c1e1900 */
[----:B------:R-:W2:Y:S02]  /*03b0*/  LDG.E R19, desc[UR6][R10.64] ;  /* 0x000000060a137981 */ /* 0x000ea4000c1e1900 */
[----:B--2--5:R-:W-:-:S07]  /*03c0*/  FFMA R15, -R18, R19, R15 ;  /* 0x00000013120f7223 */ /* 0x024fce000000010f */
.L_x_6:
[----:B------:R-:W-:Y:S05]  /*03d0*/  BSYNC.RECONVERGENT B3 ;  /* 0x0000000000037941 */ /* 0x000fea0003800200 */
.L_x_5:
[----:B------:R-:W-:Y:S05]  /*03e0*/  @!P0 BRA `(.L_x_7) ;  /* 0xfffffffc00d48947 */ /* 0x000fea000383ffff */
[----:B------:R-:W-:Y:S05]  /*03f0*/  BSYNC.RECONVERGENT B2 ;  /* 0x0000000000027941 */ /* 0x000fea0003800200 */
.L_x_4:
[----:B------:R-:W-:Y:S05]  /*0400*/  @P1 BRA `(.L_x_8) ;  /* 0xfffffffc00881947 */ /* 0x000fea000383ffff */
.L_x_3:
[----:B------:R-:W-:Y:S05]  /*0410*/  BSYNC.RECONVERGENT B1 ;  /* 0x0000000000017941 */ /* 0x000fea0003800200 */
.L_x_2:
[----:B------:R-:W0:Y:S01]  /*0420*/  LDC.64 R8, c[0x0][0x3a0] ;  /* 0x0000e800ff087b82 */ /* 0x000e220000000a00 */
[----:B------:R-:W-:Y:S07]  /*0430*/  BSSY.RECONVERGENT B2, `(.L_x_9) ;  /* 0x000002e000027945 */ /* 0x000fee0003800200 */
[----:B------:R-:W1:Y:S01]  /*0440*/  LDC.64 R10, c[0x0][0x3b0] ;  /* 0x0000ec00ff0a7b82 */ /* 0x000e620000000a00 */
[----:B0-----:R-:W-:-:S04]  /*0450*/  IMAD.WIDE R8, R13, 0x4, R8 ;  /* 0x000000040d087825 */ /* 0x001fc800078e0208 */
[----:B-1----:R-:W-:-:S07]  /*0460*/  IMAD.WIDE R10, R13, 0x4, R10 ;  /* 0x000000040d0a7825 */ /* 0x002fce00078e020a */
.L_x_16:
[----:B------:R-:W-:Y:S01]  /*0470*/  ISETP.NE.AND P0, PT, R13, R14, PT ;  /* 0x0000000e0d00720c */ /* 0x000fe20003f05270 */
[----:B------:R-:W-:Y:S04]  /*0480*/  BSSY.RECONVERGENT B1, `(.L_x_10) ;  /* 0x0000027000017945 */ /* 0x000fe80003800200 */
[----:B------:R-:W-:Y:S08]  /*0490*/  BSSY.RELIABLE B3, `(.L_x_11) ;  /* 0x0000009000037945 */ /* 0x000ff00003800100 */
[----:B0-----:R-:W-:Y:S05]  /*04a0*/  @!P0 BRA `(.L_x_12) ;  /* 0x00000000001c8947 */ /* 0x001fea0003800000 */
[----:B------:R-:W-:Y:S02]  /*04b0*/  R2UR UR4, R16 ;  /* 0x00000000100472ca */ /* 0x000fe400000e0000 */
[----:B------:R-:W-:-:S13]  /*04c0*/  R2UR UR5, R17 ;  /* 0x00000000110572ca */ /* 0x000fda00000e0000 */
[----:B------:R-:W2:Y:S01]  /*04d0*/  LDG.E R2, desc[UR4][R8.64+0x4] ;  /* 0x0000040408027981 */ /* 0x000ea2000c1e1900 */
[----:B------:R-:W-:Y:S02]  /*04e0*/  PLOP3.LUT P0, PT, PT, PT, PT, 0x8, 0x80 ;  /* 0x000000000080781c */ /* 0x000fe40003f0e170 */
[----:B--2---:R-:W-:-:S13]  /*04f0*/  FSETP.NEU.AND P1, PT, R2, RZ, PT ;  /* 0x000000ff0200720b */ /* 0x004fda0003f2d000 */
[----:B------:R-:W-:Y:S05]  /*0500*/  @!P1 BREAK.RELIABLE B3 ;  /* 0x0000000000039942 */ /* 0x000fea0003800100 */
[----:B------:R-:W-:Y:S05]  /*0510*/  @!P1 BRA `(.L_x_13) ;  /* 0x0000000000749947 */ /* 0x000fea0003800000 */
.L_x_12:
[----:B------:R-:W-:Y:S05]  /*0520*/  BSYNC.RELIABLE B3 ;  /* 0x0000000000037941 */ /* 0x000fea0003800100 */
.L_x_11:
[----:B------:R-:W-:Y:S02]  /*0530*/  R2UR UR4, R16 ;  /* 0x00000000100472ca */ /* 0x000fe400000e0000 */
[----:B------:R-:W-:-:S13]  /*0540*/  R2UR UR5, R17 ;  /* 0x00000000110572ca */ /* 0x000fda00000e0000 */
[----:B------:R-:W2:Y:S04]  /*0550*/  LDG.E R3, desc[UR4][R10.64] ;  /* 0x000000040a037981 */ /* 0x000ea8000c1e1900 */
[----:B------:R-:W3:Y:S01]  /*0560*/  LDG.E R2, desc[UR4][R4.64] ;  /* 0x0000000404027981 */ /* 0x000ee2000c1e1900 */
[----:B------:R-:W-:Y:S01]  /*0570*/  BSSY.RECONVERGENT B3, `(.L_x_14) ;  /* 0x000000e000037945 */ /* 0x000fe20003800200 */
[----:B--2---:R-:W0:Y:S01]  /*0580*/  MUFU.RCP R18, R3 ;  /* 0x0000000300127308 */ /* 0x004e220000001000 */
[----:B---3-5:R-:W-:-:S07]  /*0590*/  FFMA R2, R2, R3, R15 ;  /* 0x0000000302027223 */ /* 0x028fce000000000f */
[----:B------:R-:W1:Y:S01]  /*05a0*/  FCHK P0, R2, R3 ;  /* 0x0000000302007302 */ /* 0x000e620000000000 */
[----:B------:R-:W-:Y:S02]  /*05b0*/  IMAD.MOV.U32 R15, RZ, RZ, R2 ;  /* 0x000000ffff0f7224 */ /* 0x000fe400078e0002 */
[----:B0-----:R-:W-:-:S04]  /*05c0*/  FFMA R19, -R3, R18, 1 ;  /* 0x3f80000003137423 */ /* 0x001fc80000000112 */
[----:B------:R-:W-:-:S04]  /*05d0*/  FFMA R19, R18, R19, R18 ;  /* 0x0000001312137223 */ /* 0x000fc80000000012 */
[----:B------:R-:W-:-:S04]  /*05e0*/  FFMA R18, R2, R19, RZ ;  /* 0x0000001302127223 */ /* 0x000fc800000000ff */
[----:B------:R-:W-:-:S04]  /*05f0*/  FFMA R20, -R3, R18, R2 ;  /* 0x0000001203147223 */ /* 0x000fc80000000102 */
[----:B------:R-:W-:Y:S01]  /*0600*/  FFMA R19, R19, R20, R18 ;  /* 0x0000001413137223 */ /* 0x000fe20000000012 */
[----:B-1----:R-:W-:Y:S06]  /*0610*/  @!P0 BRA `(.L_x_15) ;  /* 0x00000000000c8947 */ /* 0x002fec0003800000 */
[----:B------:R-:W-:-:S07]  /*0620*/  MOV R20, 0x640 ;  /* 0x0000064000147802 */ /* 0x000fce0000000f00 */
[----:B------:R-:W-:Y:S05]  /*0630*/  CALL.REL.NOINC `($__internal_0_$__cuda_sm3x_div_rn_noftz_f32_slowpath) ;  /* 0x0000000000707944 */ /* 0x000fea0003c00000 */
[----:B------:R-:W-:-:S07]  /*0640*/  IMAD.MOV.U32 R19, RZ, RZ, R2 ;  /* 0x000000ffff137224 */ /* 0x000fce00078e0002 */
.L_x_15:
[----:B------:R-:W-:Y:S05]  /*0650*/  BSYNC.RECONVERGENT B3 ;  /* 0x0000000000037941 */ /* 0x000fea0003800200 */
.L_x_14:
[C---:B------:R-:W-:Y:S02]  /*0660*/  R2UR UR4, R16.reuse ;  /* 0x00000000100472ca */ /* 0x040fe400000e0000 */
[C---:B------:R-:W-:Y:S02]  /*0670*/  R2UR UR5, R17.reuse ;  /* 0x00000000110572ca */ /* 0x040fe400000e0000 */
[----:B------:R-:W-:Y:S02]  /*0680*/  R2UR UR6, R16 ;  /* 0x00000000100672ca */ /* 0x000fe400000e0000 */
[----:B------:R-:W-:-:S09]  /*0690*/  R2UR UR7, R17 ;  /* 0x00000000110772ca */ /* 0x000fd200000e0000 */
[----:B------:R0:W-:Y:S04]  /*06a0*/  STG.E desc[UR4][R4.64], R19 ;  /* 0x0000001304007986 */ /* 0x0001e8000c101904 */
[----:B------:R-:W2:Y:S01]  /*06b0*/  LDG.E R2, desc[UR6][R8.64] ;  /* 0x0000000608027981 */ /* 0x000ea2000c1e1900 */
[----:B------:R-:W-:Y:S01]  /*06c0*/  PLOP3.LUT P0, PT, PT, PT, PT, 0x80, 0x8 ;  /* 0x000000000008781c */ /* 0x000fe20003f0f070 */
[----:B--2---:R-:W-:-:S05]  /*06d0*/  FADD R3, R2, 1 ;  /* 0x3f80000002037421 */ /* 0x004fca0000000000 */
[----:B------:R0:W-:Y:S07]  /*06e0*/  STG.E desc[UR4][R8.64], R3 ;  /* 0x0000000308007986 */ /* 0x0001ee000c101904 */
.L_x_13:
[----:B------:R-:W-:Y:S05]  /*06f0*/  BSYNC.RECONVERGENT B1 ;  /* 0x0000000000017941 */ /* 0x000fea0003800200 */
.L_x_10:
[----:B------:R-:W-:Y:S05]  /*0700*/  @!P0 BRA `(.L_x_16) ;  /* 0xfffffffc00588947 */ /* 0x000fea000383ffff */
[----:B------:R-:W-:Y:S05]  /*0710*/  BSYNC.RECONVERGENT B2 ;  /* 0x0000000000027941 */ /* 0x000fea0003800200 */
.L_x_9:
[C---:B------:R-:W-:Y:S01]  /*0720*/  ISETP.GT.AND P0, PT, R13.reuse, R12, PT ;  /* 0x0000000c0d00720c */ /* 0x040fe20003f04270 */
[----:B------:R-:W-:-:S12]  /*0730*/  VIADD R13, R13, 0xffffffff ;  /* 0xffffffff0d0d7836 */ /* 0x000fd80000000000 */
[----:B------:R-:W-:Y:S05]  /*0740*/  @P0 BRA `(.L_x_17) ;  /* 0xfffffff800800947 */ /* 0x000fea000383ffff */
.L_x_1:
[----:B------:R-:W-:Y:S05]  /*0750*/  BSYNC.RECONVERGENT B0 ;  /* 0x0000000000007941 */ /* 0x000fea0003800200 */
.L_x_0:
[----:B------:R-:W-:Y:S05]  /*0760*/  WARPSYNC.ALL ;  /* 0x0000000000007948 */ /* 0x000fea0003800000 */
[----:B------:R-:W-:Y:S01]  /*0770*/  MOV R2, 0x0 ;  /* 0x0000000000027802 */ /* 0x000fe20000000f00 */
[----:B------:R1:W-:Y:S01]  /*0780*/  STL [R1], R0 ;  /* 0x0000000001007387 */ /* 0x0003e20000100800 */
[----:B------:R-:W2:Y:S04]  /*0790*/  LDCU.64 UR4, c[0x4][0x8] ;  /* 0x01000100ff0477ac */ /* 0x000ea80008000a00 */
[----:B0-----:R-:W0:Y:S01]  /*07a0*/  LDC.64 R2, c[0x4][R2] ;  /* 0x0100000002027b82 */ /* 0x001e220000000a00 */
[----:B--2---:R-:W-:-:S02]  /*07b0*/  IMAD.U32 R4, RZ, RZ, UR4 ;  /* 0x00000004ff047e24 */ /* 0x004fc4000f8e00ff */
[----:B-1----:R-:W-:-:S07]  /*07c0*/  IMAD.U32 R5, RZ, RZ, UR5 ;  /* 0x00000005ff057e24 */ /* 0x002fce000f8e00ff */
[----:B------:R-:W-:-:S07]  /*07d0*/  LEPC R20, `(.L_x_18) ;  /* 0x000000001014794e */ /* 0x000fce0000000000 */
[----:B0----5:R-:W-:Y:S05]  /*07e0*/  CALL.ABS.NOINC R2 ;  /* 0x0000000002007343 */ /* 0x021fea0003c00000 */
.L_x_18:
[----:B------:R-:W-:Y:S05]  /*07f0*/  EXIT ;  /* 0x000000000000794d */ /* 0x000fea0003800000 */
        .weak           $__internal_0_$__cuda_sm3x_div_rn_noftz_f32_slowpath
        .type           $__internal_0_$__cuda_sm3x_div_rn_noftz_f32_slowpath,@function
        .size           $__internal_0_$__cuda_sm3x_div_rn_noftz_f32_slowpath,(.L_x_55 - $__internal_0_$__cuda_sm3x_div_rn_noftz_f32_slowpath)
$__internal_0_$__cuda_sm3x_div_rn_noftz_f32_slowpath:
[--C-:B------:R-:W-:Y:S01]  /*0800*/  SHF.R.U32.HI R18, RZ, 0x17, R3.reuse ;  /* 0x00000017ff127819 */ /* 0x100fe20000011603 */
[----:B------:R-:W-:Y:S01]  /*0810*/  BSSY.RECONVERGENT B4, `(.L_x_19) ;  /* 0x0000064000047945 */ /* 0x000fe20003800200 */
[--C-:B------:R-:W-:Y:S01]  /*0820*/  SHF.R.U32.HI R22, RZ, 0x17, R2.reuse ;  /* 0x00000017ff167819 */ /* 0x100fe20000011602 */
[----:B------:R-:W-:Y:S01]  /*0830*/  IMAD.MOV.U32 R21, RZ, RZ, R2 ;  /* 0x000000ffff157224 */ /* 0x000fe200078e0002 */
[----:B------:R-:W-:Y:S01]  /*0840*/  LOP3.LUT R18, R18, 0xff, RZ, 0xc0, !PT ;  /* 0x000000ff12127812 */ /* 0x000fe200078ec0ff */
[----:B------:R-:W-:Y:S01]  /*0850*/  IMAD.MOV.U32 R24, RZ, RZ, R3 ;  /* 0x000000ffff187224 */ /* 0x000fe200078e0003 */
[----:B------:R-:W-:-:S03]  /*0860*/  LOP3.LUT R22, R22, 0xff, RZ, 0xc0, !PT ;  /* 0x000000ff16167812 */ /* 0x000fc600078ec0ff */
[----:B------:R-:W-:Y:S02]  /*0870*/  VIADD R25, R18, 0xffffffff ;  /* 0xffffffff12197836 */ /* 0x000fe40000000000 */
[----:B------:R-:W-:-:S03]  /*0880*/  VIADD R23, R22, 0xffffffff ;  /* 0xffffffff16177836 */ /* 0x000fc60000000000 */
[----:B------:R-:W-:-:S04]  /*0890*/  ISETP.GT.U32.AND P0, PT, R25, 0xfd, PT ;  /* 0x000000fd1900780c */ /* 0x000fc80003f04070 */
[----:B------:R-:W-:-:S13]  /*08a0*/  ISETP.GT.U32.OR P0, PT, R23, 0xfd, P0 ;  /* 0x000000fd1700780c */ /* 0x000fda0000704470 */
[----:B------:R-:W-:Y:S01]  /*08b0*/  @!P0 IMAD.MOV.U32 R19, RZ, RZ, RZ ;  /* 0x000000ffff138224 */ /* 0x000fe200078e00ff */
[----:B------:R-:W-:Y:S06]  /*08c0*/  @!P0 BRA `(.L_x_20) ;  /* 0x00000000005c8947 */ /* 0x000fec0003800000 */
[----:B------:R-:W-:Y:S02]  /*08d0*/  FSETP.GTU.FTZ.AND P0, PT, |R2|, +INF , PT ;  /* 0x7f8000000200780b */ /* 0x000fe40003f1c200 */
[----:B------:R-:W-:-:S04]  /*08e0*/  FSETP.GTU.FTZ.AND P1, PT, |R3|, +INF , PT ;  /* 0x7f8000000300780b */ /* 0x000fc80003f3c200 */
[----:B------:R-:W-:-:S13]  /*08f0*/  PLOP3.LUT P0, PT, P0, P1, PT, 0xf8, 0x8f ;  /* 0x00000000008f781c */ /* 0x000fda0000703f70 */
[----:B------:R-:W-:Y:S05]  /*0900*/  @P0 BRA `(.L_x_21) ;  /* 0x00000004004c0947 */ /* 0x000fea0003800000 */
[----:B------:R-:W-:-:S13]  /*0910*/  LOP3.LUT P0, RZ, R24, 0x7fffffff, R21, 0xc8, !PT ;  /* 0x7fffffff18ff7812 */ /* 0x000fda000780c815 */
[----:B------:R-:W-:Y:S05]  /*0920*/  @!P0 BRA `(.L_x_22) ;  /* 0x00000004003c8947 */ /* 0x000fea0003800000 */
[C---:B------:R-:W-:Y:S02]  /*0930*/  FSETP.NEU.FTZ.AND P2, PT, |R2|.reuse, +INF , PT ;  /* 0x7f8000000200780b */ /* 0x040fe40003f5d200 */
[----:B------:R-:W-:Y:S02]  /*0940*/  FSETP.NEU.FTZ.AND P1, PT, |R3|, +INF , PT ;  /* 0x7f8000000300780b */ /* 0x000fe40003f3d200 */
[----:B------:R-:W-:-:S11]  /*0950*/  FSETP.NEU.FTZ.AND P0, PT, |R2|, +INF , PT ;  /* 0x7f8000000200780b */ /* 0x000fd60003f1d200 */
[----:B------:R-:W-:Y:S05]  /*0960*/  @!P1 BRA !P2, `(.L_x_22) ;  /* 0x00000004002c9947 */ /* 0x000fea0005000000 */
[----:B------:R-:W-:-:S04]  /*0970*/  LOP3.LUT P2, RZ, R21, 0x7fffffff, RZ, 0xc0, !PT ;  /* 0x7fffffff15ff7812 */ /* 0x000fc8000784c0ff */
[----:B------:R-:W-:-:S13]  /*0980*/  PLOP3.LUT P1, PT, P1, P2, PT, 0x2f, 0xf2 ;  /* 0x0000000000f2781c */ /* 0x000fda0000f24577 */
[----:B------:R-:W-:Y:S05]  /*0990*/  @P1 BRA `(.L_x_23) ;  /* 0x0000000400181947 */ /* 0x000fea0003800000 */
[----:B------:R-:W-:-:S04]  /*09a0*/  LOP3.LUT P1, RZ, R24, 0x7fffffff, RZ, 0xc0, !PT ;  /* 0x7fffffff18ff7812 */ /* 0x000fc8000782c0ff */
[----:B------:R-:W-:-:S13]  /*09b0*/  PLOP3.LUT P0, PT, P0, P1, PT, 0x2f, 0xf2 ;  /* 0x0000000000f2781c */ /* 0x000fda0000702577 */
[----:B------:R-:W-:Y:S05]  /*09c0*/  @P0 BRA `(.L_x_24) ;  /* 0x0000000400000947 */ /* 0x000fea0003800000 */
[----:B------:R-:W-:Y:S02]  /*09d0*/  ISETP.GE.AND P0, PT, R23, RZ, PT ;  /* 0x000000ff1700720c */ /* 0x000fe40003f06270 */
[----:B------:R-:W-:-:S11]  /*09e0*/  ISETP.GE.AND P1, PT, R25, RZ, PT ;  /* 0x000000ff1900720c */ /* 0x000fd60003f26270 */
[----:B------:R-:W-:Y:S02]  /*09f0*/  @P0 IMAD.MOV.U32 R19, RZ, RZ, RZ ;  /* 0x000000ffff130224 */ /* 0x000fe400078e00ff */
[----:B------:R-:W-:Y:S01]  /*0a00*/  @!P0 FFMA R21, R2, 1.84467440737095516160e+19, RZ ;  /* 0x5f80000002158823 */ /* 0x000fe200000000ff */
[----:B------:R-:W-:Y:S02]  /*0a10*/  @!P0 IMAD.MOV.U32 R19, RZ, RZ, -0x40 ;  /* 0xffffffc0ff138424 */ /* 0x000fe400078e00ff */
[----:B------:R-:W-:Y:S02]  /*0a20*/  @!P1 FFMA R24, R3, 1.84467440737095516160e+19, RZ ;  /* 0x5f80000003189823 */ /* 0x000fe400000000ff */
[----:B------:R-:W-:-:S07]  /*0a30*/  @!P1 VIADD R19, R19, 0x40 ;  /* 0x0000004013139836 */ /* 0x000fce0000000000 */
.L_x_20:
[----:B------:R-:W-:Y:S01]  /*0a40*/  LEA R3, R18, 0xc0800000, 0x17 ;  /* 0xc080000012037811 */ /* 0x000fe200078eb8ff */
[----:B------:R-:W-:Y:S04]  /*0a50*/  BSSY.RECONVERGENT B5, `(.L_x_25) ;  /* 0x0000036000057945 */ /* 0x000fe80003800200 */
[----:B------:R-:W-:Y:S02]  /*0a60*/  IMAD.IADD R24, R24, 0x1, -R3 ;  /* 0x0000000118187824 */ /* 0x000fe400078e0a03 */
[----:B------:R-:W-:Y:S02]  /*0a70*/  VIADD R3, R22, 0xffffff81 ;  /* 0xffffff8116037836 */ /* 0x000fe40000000000 */
[----:B------:R-:W0:Y:S01]  /*0a80*/  MUFU.RCP R23, R24 ;  /* 0x0000001800177308 */ /* 0x000e220000001000 */
[----:B------:R-:W-:Y:S01]  /*0a90*/  FADD.FTZ R25, -R24, -RZ ;  /* 0x800000ff18197221 */ /* 0x000fe20000010100 */
[C---:B------:R-:W-:Y:S01]  /*0aa0*/  IMAD R2, R3.reuse, -0x800000, R21 ;  /* 0xff80000003027824 */ /* 0x040fe200078e0215 */
[----:B------:R-:W-:-:S05]  /*0ab0*/  IADD3 R18, PT, PT, R3, 0x7f, -R18 ;  /* 0x0000007f03127810 */ /* 0x000fca0007ffe812 */
[----:B------:R-:W-:Y:S02]  /*0ac0*/  IMAD.IADD R18, R18, 0x1, R19 ;  /* 0x0000000112127824 */ /* 0x000fe400078e0213 */
[----:B0-----:R-:W-:-:S04]  /*0ad0*/  FFMA R22, R23, R25, 1 ;  /* 0x3f80000017167423 */ /* 0x001fc80000000019 */
[----:B------:R-:W-:-:S04]  /*0ae0*/  FFMA R21, R23, R22, R23 ;  /* 0x0000001617157223 */ /* 0x000fc80000000017 */
[----:B------:R-:W-:-:S04]  /*0af0*/  FFMA R22, R2, R21, RZ ;  /* 0x0000001502167223 */ /* 0x000fc800000000ff */
[----:B------:R-:W-:-:S04]  /*0b00*/  FFMA R23, R25, R22, R2 ;  /* 0x0000001619177223 */ /* 0x000fc80000000002 */
[----:B------:R-:W-:-:S04]  /*0b10*/  FFMA R22, R21, R23, R22 ;  /* 0x0000001715167223 */ /* 0x000fc80000000016 */
[----:B------:R-:W-:-:S04]  /*0b20*/  FFMA R23, R25, R22, R2 ;  /* 0x0000001619177223 */ /* 0x000fc80000000002 */
[----:B------:R-:W-:-:S05]  /*0b30*/  FFMA R2, R21, R23, R22 ;  /* 0x0000001715027223 */ /* 0x000fca0000000016 */
[----:B------:R-:W-:-:S04]  /*0b40*/  SHF.R.U32.HI R3, RZ, 0x17, R2 ;  /* 0x00000017ff037819 */ /* 0x000fc80000011602 */
[----:B------:R-:W-:-:S05]  /*0b50*/  LOP3.LUT R3, R3, 0xff, RZ, 0xc0, !PT ;  /* 0x000000ff03037812 */ /* 0x000fca00078ec0ff */
[----:B------:R-:W-:-:S04]  /*0b60*/  IMAD.IADD R24, R3, 0x1, R18 ;  /* 0x0000000103187824 */ /* 0x000fc800078e0212 */
[----:B------:R-:W-:-:S05]  /*0b70*/  VIADD R3, R24, 0xffffffff ;  /* 0xffffffff18037836 */ /* 0x000fca0000000000 */
[----:B------:R-:W-:-:S13]  /*0b80*/  ISETP.GE.U32.AND P0, PT, R3, 0xfe, PT ;  /* 0x000000fe0300780c */ /* 0x000fda0003f06070 */
[----:B------:R-:W-:Y:S05]  /*0b90*/  @!P0 BRA `(.L_x_26) ;  /* 0x0000000000808947 */ /* 0x000fea0003800000 */
[----:B------:R-:W-:-:S13]  /*0ba0*/  ISETP.GT.AND P0, PT, R24, 0xfe, PT ;  /* 0x000000fe1800780c */ /* 0x000fda0003f04270 */
[----:B------:R-:W-:Y:S05]  /*0bb0*/  @P0 BRA `(.L_x_27) ;  /* 0x00000000006c0947 */ /* 0x000fea0003800000 */
[----:B------:R-:W-:-:S13]  /*0bc0*/  ISETP.GE.AND P0, PT, R24, 0x1, PT ;  /* 0x000000011800780c */ /* 0x000fda0003f06270 */
[----:B------:R-:W-:Y:S05]  /*0bd0*/  @P0 BRA `(.L_x_28) ;  /* 0x0000000000740947 */ /* 0x000fea0003800000 */
[----:B------:R-:W-:Y:S02]  /*0be0*/  ISETP.GE.AND P0, PT, R24, -0x18, PT ;  /* 0xffffffe81800780c */ /* 0x000fe40003f06270 */
[----:B------:R-:W-:-:S11]  /*0bf0*/  LOP3.LUT R2, R2, 0x80000000, RZ, 0xc0, !PT ;  /* 0x8000000002027812 */ /* 0x000fd600078ec0ff */
[----:B------:R-:W-:Y:S05]  /*0c00*/  @!P0 BRA `(.L_x_28) ;  /* 0x0000000000688947 */ /* 0x000fea0003800000 */
[-CC-:B------:R-:W-:Y:S01]  /*0c10*/  FFMA.RZ R3, R21, R23.reuse, R22.reuse ;  /* 0x0000001715037223 */ /* 0x180fe2000000c016 */
[C---:B------:R-:W-:Y:S01]  /*0c20*/  VIADD R19, R24.reuse, 0x20 ;  /* 0x0000002018137836 */ /* 0x040fe20000000000 */
[C---:B------:R-:W-:Y:S02]  /*0c30*/  ISETP.NE.AND P2, PT, R24.reuse, RZ, PT ;  /* 0x000000ff1800720c */ /* 0x040fe40003f45270 */
[----:B------:R-:W-:Y:S02]  /*0c40*/  ISETP.NE.AND P1, PT, R24, RZ, PT ;  /* 0x000000ff1800720c */ /* 0x000fe40003f25270 */
[----:B------:R-:W-:Y:S01]  /*0c50*/  LOP3.LUT R18, R3, 0x7fffff, RZ, 0xc0, !PT ;  /* 0x007fffff03127812 */ /* 0x000fe200078ec0ff */
[CCC-:B------:R-:W-:Y:S01]  /*0c60*/  FFMA.RP R3, R21.reuse, R23.reuse, R22.reuse ;  /* 0x0000001715037223 */ /* 0x1c0fe20000008016 */
[----:B------:R-:W-:Y:S01]  /*0c70*/  FFMA.RM R22, R21, R23, R22 ;  /* 0x0000001715167223 */ /* 0x000fe20000004016 */
[----:B------:R-:W-:Y:S01]  /*0c80*/  IMAD.MOV R21, RZ, RZ, -R24 ;  /* 0x000000ffff157224 */ /* 0x000fe200078e0a18 */
[----:B------:R-:W-:-:S03]  /*0c90*/  LOP3.LUT R18, R18, 0x800000, RZ, 0xfc, !PT ;  /* 0x0080000012127812 */ /* 0x000fc600078efcff */
[----:B------:R-:W-:Y:S02]  /*0ca0*/  FSETP.NEU.FTZ.AND P0, PT, R3, R22, PT ;  /* 0x000000160300720b */ /* 0x000fe40003f1d000 */
[----:B------:R-:W-:Y:S02]  /*0cb0*/  SHF.L.U32 R19, R18, R19, RZ ;  /* 0x0000001312137219 */ /* 0x000fe400000006ff */
[----:B------:R-:W-:Y:S02]  /*0cc0*/  SEL R3, R21, RZ, P2 ;  /* 0x000000ff15037207 */ /* 0x000fe40001000000 */
[----:B------:R-:W-:Y:S02]  /*0cd0*/  ISETP.NE.AND P1, PT, R19, RZ, P1 ;  /* 0x000000ff1300720c */ /* 0x000fe40000f25270 */
[----:B------:R-:W-:Y:S02]  /*0ce0*/  SHF.R.U32.HI R3, RZ, R3, R18 ;  /* 0x00000003ff037219 */ /* 0x000fe40000011612 */
[----:B------:R-:W-:-:S02]  /*0cf0*/  PLOP3.LUT P0, PT, P0, P1, PT, 0xf8, 0x8f ;  /* 0x00000000008f781c */ /* 0x000fc40000703f70 */
[----:B------:R-:W-:Y:S02]  /*0d00*/  SHF.R.U32.HI R19, RZ, 0x1, R3 ;  /* 0x00000001ff137819 */ /* 0x000fe40000011603 */
[----:B------:R-:W-:-:S04]  /*0d10*/  SEL R18, RZ, 0x1, !P0 ;  /* 0x00000001ff127807 */ /* 0x000fc80004000000 */
[----:B------:R-:W-:-:S04]  /*0d20*/  LOP3.LUT R18, R18, 0x1, R19, 0xf8, !PT ;  /* 0x0000000112127812 */ /* 0x000fc800078ef813 */
[----:B------:R-:W-:-:S05]  /*0d30*/  LOP3.LUT R18, R18, R3, RZ, 0xc0, !PT ;  /* 0x0000000312127212 */ /* 0x000fca00078ec0ff */
[----:B------:R-:W-:-:S05]  /*0d40*/  IMAD.IADD R19, R19, 0x1, R18 ;  /* 0x0000000113137824 */ /* 0x000fca00078e0212 */
[----:B------:R-:W-:Y:S01]  /*0d50*/  LOP3.LUT R2, R19, R2, RZ, 0xfc, !PT ;  /* 0x0000000213027212 */ /* 0x000fe200078efcff */
[----:B------:R-:W-:Y:S06]  /*0d60*/  BRA `(.L_x_28) ;  /* 0x0000000000107947 */ /* 0x000fec0003800000 */
.L_x_27:
[----:B------:R-:W-:-:S04]  /*0d70*/  LOP3.LUT R2, R2, 0x80000000, RZ, 0xc0, !PT ;  /* 0x8000000002027812 */ /* 0x000fc800078ec0ff */
[----:B------:R-:W-:Y:S01]  /*0d80*/  LOP3.LUT R2, R2, 0x7f800000, RZ, 0xfc, !PT ;  /* 0x7f80000002027812 */ /* 0x000fe200078efcff */
[----:B------:R-:W-:Y:S06]  /*0d90*/  BRA `(.L_x_28) ;  /* 0x0000000000047947 */ /* 0x000fec0003800000 */
.L_x_26:
[----:B------:R-:W-:-:S07]  /*0da0*/  IMAD R2, R18, 0x800000, R2 ;  /* 0x0080000012027824 */ /* 0x000fce00078e0202 */
.L_x_28:
[----:B------:R-:W-:Y:S05]  /*0db0*/  BSYNC.RECONVERGENT B5 ;  /* 0x0000000000057941 */ /* 0x000fea0003800200 */
.L_x_25:
[----:B------:R-:W-:Y:S05]  /*0dc0*/  BRA `(.L_x_29) ;  /* 0x0000000000207947 */ /* 0x000fea0003800000 */
.L_x_24:
[----:B------:R-:W-:-:S04]  /*0dd0*/  LOP3.LUT R2, R24, 0x80000000, R21, 0x48, !PT ;  /* 0x8000000018027812 */ /* 0x000fc800078e4815 */
[----:B------:R-:W-:Y:S01]  /*0de0*/  LOP3.LUT R2, R2, 0x7f800000, RZ, 0xfc, !PT ;  /* 0x7f80000002027812 */ /* 0x000fe200078efcff */
[----:B------:R-:W-:Y:S06]  /*0df0*/  BRA `(.L_x_29) ;  /* 0x0000000000147947 */ /* 0x000fec0003800000 */
.L_x_23:
[----:B------:R-:W-:Y:S01]  /*0e00*/  LOP3.LUT R2, R24, 0x80000000, R21, 0x48, !PT ;  /* 0x8000000018027812 */ /* 0x000fe200078e4815 */
[----:B------:R-:W-:Y:S06]  /*0e10*/  BRA `(.L_x_29) ;  /* 0x00000000000c7947 */ /* 0x000fec0003800000 */
.L_x_22:
[----:B------:R-:W0:Y:S01]  /*0e20*/  MUFU.RSQ R2, -QNAN ;  /* 0xffc0000000027908 */ /* 0x000e220000001400 */
[----:B------:R-:W-:Y:S05]  /*0e30*/  BRA `(.L_x_29) ;  /* 0x0000000000047947 */ /* 0x000fea0003800000 */
.L_x_21:
[----:B------:R-:W-:-:S07]  /*0e40*/  FADD.FTZ R2, R2, R3 ;  /* 0x0000000302027221 */ /* 0x000fce0000010000 */
.L_x_29:
[----:B------:R-:W-:Y:S05]  /*0e50*/  BSYNC.RECONVERGENT B4 ;  /* 0x0000000000047941 */ /* 0x000fea0003800200 */
.L_x_19:
[----:B------:R-:W-:-:S04]  /*0e60*/  IMAD.MOV.U32 R21, RZ, RZ, 0x0 ;  /* 0x00000000ff157424 */ /* 0x000fc800078e00ff */
[----:B0-----:R-:W-:Y:S05]  /*0e70*/  RET.REL.NODEC R20 `(_Z13backwardSweepPKiS0_PKfiPfS3_S3_) ;  /* 0xfffffff014607950 */ /* 0x001fea0003c3ffff */
.L_x_30:
[----:B------:R-:W-:-:S00]  /*0e80*/  BRA `(.L_x_30) ;  /* 0xfffffffc00fc7947 */ /* 0x000fc0000383ffff */
[----:B------:R-:W-:-:S00]  /*0e90*/  NOP ;  /* 0x0000000000007918 */ /* 0x000fc00000000000 */
        /* <DEDUP_REMOVED lines=14> */
.L_x_55:


//--------------------- .text._Z12forwardSweepPKiS0_PKfiPfS3_S3_ --------------------------
	.section	.text._Z12forwardSweepPKiS0_PKfiPfS3_S3_,"ax",@progbits
	.align	128
        .global         _Z12forwardSweepPKiS0_PKfiPfS3_S3_
        .type           _Z12forwardSweepPKiS0_PKfiPfS3_S3_,@function
        .size           _Z12forwardSweepPKiS0_PKfiPfS3_S3_,(.L_x_56 - _Z12forwardSweepPKiS0_PKfiPfS3_S3_)
        .other          _Z12forwardSweepPKiS0_PKfiPfS3_S3_,@"STO_CUDA_ENTRY STV_DEFAULT"
_Z12forwardSweepPKiS0_PKfiPfS3_S3_:
.text._Z12forwardSweepPKiS0_PKfiPfS3_S3_:
[----:B------:R-:W-:Y:S01]  /*0000*/  LDC R1, c[0x0][0x37c] ;  /* 0x0000df00ff017b82 */ /* 0x000fe20000000800 */
[----:B------:R-:W0:Y:S07]  /*0010*/  S2R R0, SR_TID.X ;  /* 0x0000000000007919 */ /* 0x000e2e0000002100 */
[----:B------:R-:W0:Y:S01]  /*0020*/  S2UR UR4, SR_CTAID.X ;  /* 0x00000000000479c3 */ /* 0x000e220000002500 */
[----:B------:R-:W1:Y:S07]  /*0030*/  LDCU UR5, c[0x0][0x398] ;  /* 0x00007300ff0577ac */ /* 0x000e6e0008000800 */
[----:B------:R-:W0:Y:S02]  /*0040*/  LDC R19, c[0x0][0x360] ;  /* 0x0000d800ff137b82 */ /* 0x000e240000000800 */
[----:B0-----:R-:W-:-:S05]  /*0050*/  IMAD R19, R19, UR4, R0 ;  /* 0x0000000413137c24 */ /* 0x001fca000f8e0200 */
[----:B-1----:R-:W-:-:S13]  /*0060*/  ISETP.GE.AND P0, PT, R19, UR5, PT ;  /* 0x0000000513007c0c */ /* 0x002fda000bf06270 */
[----:B------:R-:W-:Y:S05]  /*0070*/  @P0 EXIT ;  /* 0x000000000000094d */ /* 0x000fea0003800000 */
[----:B------:R-:W0:Y:S01]  /*0080*/  LDC.64 R8, c[0x0][0x380] ;  /* 0x0000e000ff087b82 */ /* 0x000e220000000a00 */
[----:B------:R-:W1:Y:S07]  /*0090*/  LDCU.64 UR4, c[0x0][0x358] ;  /* 0x00006b00ff0477ac */ /* 0x000e6e0008000a00 */
[----:B------:R-:W2:Y:S01]  /*00a0*/  LDC.64 R4, c[0x0][0x3a0] ;  /* 0x0000e800ff047b82 */ /* 0x000ea20000000a00 */
[----:B0-----:R-:W-:-:S05]  /*00b0*/  IMAD.WIDE R8, R19, 0x4, R8 ;  /* 0x0000000413087825 */ /* 0x001fca00078e0208 */
[----:B-1----:R-:W3:Y:S04]  /*00c0*/  LDG.E R21, desc[UR4][R8.64] ;  /* 0x0000000408157981 */ /* 0x002ee8000c1e1900 */
[----:B------:R-:W3:Y:S01]  /*00d0*/  LDG.E R0, desc[UR4][R8.64+0x4] ;  /* 0x0000040408007981 */ /* 0x000ee2000c1e1900 */
[----:B--2---:R-:W-:-:S05]  /*00e0*/  IMAD.WIDE R6, R19, 0x4, R4 ;  /* 0x0000000413067825 */ /* 0x004fca00078e0204 */
[----:B------:R-:W2:Y:S01]  /*00f0*/  LDG.E R18, desc[UR4][R6.64] ;  /* 0x0000000406127981 */ /* 0x000ea2000c1e1900 */
[----:B------:R-:W-:Y:S01]  /*0100*/  BSSY.RECONVERGENT B0, `(.L_x_31) ;  /* 0x00000cf000007945 */ /* 0x000fe20003800200 */
[----:B---3--:R-:W-:Y:S02]  /*0110*/  ISETP.GE.AND P0, PT, R21, R0, PT ;  /* 0x000000001500720c */ /* 0x008fe40003f06270 */
[----:B--2---:R-:W-:-:S11]  /*0120*/  MOV R3, R18 ;  /* 0x0000001200037202 */ /* 0x004fd60000000f00 */
[----:B------:R-:W-:Y:S05]  /*0130*/  @P0 BRA `(.L_x_32) ;  /* 0x0000000c002c0947 */ /* 0x000fea0003800000 */
[CC--:B------:R-:W-:Y:S01]  /*0140*/  IADD3 R22, PT, PT, R0.reuse, -R21.reuse, RZ ;  /* 0x8000001500167210 */ /* 0x0c0fe20007ffe0ff */
[----:B------:R-:W-:Y:S01]  /*0150*/  BSSY.RECONVERGENT B1, `(.L_x_33) ;  /* 0x0000066000017945 */ /* 0x000fe20003800200 */
[----:B------:R-:W-:Y:S02]  /*0160*/  IADD3 R0, PT, PT, -R0, R21, RZ ;  /* 0x0000001500007210 */ /* 0x000fe40007ffe1ff */
[----:B------:R-:W-:Y:S02]  /*0170*/  LOP3.LUT R23, R22, 0xf, RZ, 0xc0, !PT ;  /* 0x0000000f16177812 */ /* 0x000fe400078ec0ff */
[----:B------:R-:W-:Y:S02]  /*0180*/  ISETP.GT.U32.AND P1, PT, R0, -0x10, PT ;  /* 0xfffffff00000780c */ /* 0x000fe40003f24070 */
[----:B------:R-:W-:Y:S02]  /*0190*/  ISETP.NE.AND P0, PT, R23, RZ, PT ;  /* 0x000000ff1700720c */ /* 0x000fe40003f05270 */
[----:B------:R-:W-:-:S09]  /*01a0*/  MOV R3, R18 ;  /* 0x0000001200037202 */ /* 0x000fd20000000f00 */
[----:B------:R-:W-:Y:S05]  /*01b0*/  @P1 BRA `(.L_x_34) ;  /* 0x00000004007c1947 */ /* 0x000fea0003800000 */
[----:B------:R-:W0:Y:S01]  /*01c0*/  LDC.64 R6, c[0x0][0x390] ;  /* 0x0000e400ff067b82 */ /* 0x000e220000000a00 */
[----:B------:R-:W-:Y:S02]  /*01d0*/  LOP3.LUT R20, R22, 0xfffffff0, RZ, 0xc0, !PT ;  /* 0xfffffff016147812 */ /* 0x000fe400078ec0ff */
[----:B------:R-:W-:Y:S02]  /*01e0*/  MOV R3, R18 ;  /* 0x0000001200037202 */ /* 0x000fe40000000f00 */
[----:B------:R-:W-:-:S03]  /*01f0*/  IADD3 R20, PT, PT, -R20, RZ, RZ ;  /* 0x000000ff14147210 */ /* 0x000fc60007ffe1ff */
[----:B------:R-:W1:Y:S01]  /*0200*/  LDC.64 R8, c[0x0][0x388] ;  /* 0x0000e200ff087b82 */ /* 0x000e620000000a00 */
[----:B0-----:R-:W-:-:S04]  /*0210*/  IADD3 R6, P1, PT, R6, 0x20, RZ ;  /* 0x0000002006067810 */ /* 0x001fc80007f3e0ff */
[----:B------:R-:W-:Y:S02]  /*0220*/  IADD3.X R7, PT, PT, RZ, R7, RZ, P1, !PT ;  /* 0x00000007ff077210 */ /* 0x000fe40000ffe4ff */
[----:B-1----:R-:W-:-:S04]  /*0230*/  IADD3 R8, P2, PT, R8, 0x20, RZ ;  /* 0x0000002008087810 */ /* 0x002fc80007f5e0ff */
[----:B------:R-:W-:-:S09]  /*0240*/  IADD3.X R9, PT, PT, RZ, R9, RZ, P2, !PT ;  /* 0x00000009ff097210 */ /* 0x000fd200017fe4ff */
.L_x_35:
[----:B------:R-:W-:-:S05]  /*0250*/  IMAD.WIDE R10, R21, 0x4, R8 ;  /* 0x00000004150a7825 */ /* 0x000fca00078e0208 */
[----:B------:R-:W2:Y:S04]  /*0260*/  LDG.E R17, desc[UR4][R10.64+-0x20] ;  /* 0xffffe0040a117981 */ /* 0x000ea8000c1e1900 */
[----:B------:R-:W3:Y:S04]  /*0270*/  LDG.E R15, desc[UR4][R10.64+-0x1c] ;  /* 0xffffe4040a0f7981 */ /* 0x000ee8000c1e1900 */
[----:B------:R-:W4:Y:S01]  /*0280*/  LDG.E R25, desc[UR4][R10.64+-0x18] ;  /* 0xffffe8040a197981 */ /* 0x000f22000c1e1900 */
[----:B------:R-:W-:-:S03]  /*0290*/  IMAD.WIDE R12, R21, 0x4, R6 ;  /* 0x00000004150c7825 */ /* 0x000fc600078e0206 */
[----:B------:R-:W5:Y:S04]  /*02a0*/  LDG.E R27, desc[UR4][R10.64+-0x14] ;  /* 0xffffec040a1b7981 */ /* 0x000f68000c1e1900 */
[----:B------:R-:W5:Y:S04]  /*02b0*/  LDG.E R0, desc[UR4][R12.64+-0x20] ;  /* 0xffffe0040c007981 */ /* 0x000f68000c1e1900 */
[----:B------:R-:W5:Y:S04]  /*02c0*/  LDG.E R26, desc[UR4][R12.64+-0x1c] ;  /* 0xffffe4040c1a7981 */ /* 0x000f68000c1e1900 */
[----:B------:R-:W5:Y:S04]  /*02d0*/  LDG.E R2, desc[UR4][R10.64+-0x10] ;  /* 0xfffff0040a027981 */ /* 0x000f68000c1e1900 */
[----:B------:R-:W5:Y:S04]  /*02e0*/  LDG.E R28, desc[UR4][R12.64+-0x18] ;  /* 0xffffe8040c1c7981 */ /* 0x000f68000c1e1900 */
[----:B------:R-:W5:Y:S01]  /*02f0*/  LDG.E R29, desc[UR4][R10.64+-0xc] ;  /* 0xfffff4040a1d7981 */ /* 0x000f62000c1e1900 */
[----:B--2---:R-:W-:-:S04]  /*0300*/  IMAD.WIDE R16, R17, 0x4, R4 ;  /* 0x0000000411107825 */ /* 0x004fc800078e0204 */
[--C-:B---3--:R-:W-:Y:S02]  /*0310*/  IMAD.WIDE R14, R15, 0x4, R4.reuse ;  /* 0x000000040f0e7825 */ /* 0x108fe400078e0204 */
[----:B------:R-:W5:Y:S04]  /*0320*/  LDG.E R16, desc[UR4][R16.64] ;  /* 0x0000000410107981 */ /* 0x000f68000c1e1900 */
[----:B------:R-:W2:Y:S01]  /*0330*/  LDG.E R15, desc[UR4][R14.64] ;  /* 0x000000040e0f7981 */ /* 0x000ea2000c1e1900 */
[----:B----4-:R-:W-:-:S03]  /*0340*/  IMAD.WIDE R24, R25, 0x4, R4 ;  /* 0x0000000419187825 */ /* 0x010fc600078e0204 */
[----:B------:R-:W3:Y:S04]  /*0350*/  LDG.E R17, desc[UR4][R10.64+-0x8] ;  /* 0xfffff8040a117981 */ /* 0x000ee8000c1e1900 */
[----:B------:R-:W4:Y:S04]  /*0360*/  LDG.E R25, desc[UR4][R24.64] ;  /* 0x0000000418197981 */ /* 0x000f28000c1e1900 */
[----:B------:R-:W3:Y:S01]  /*0370*/  LDG.E R24, desc[UR4][R12.64+-0x10] ;  /* 0xfffff0040c187981 */ /* 0x000ee2000c1e1900 */
[----:B-----5:R-:W-:-:S04]  /*0380*/  FFMA R0, -R0, R16, R3 ;  /* 0x0000001000007223 */ /* 0x020fc80000000103 */
[----:B--2---:R-:W-:Y:S01]  /*0390*/  FFMA R3, -R26, R15, R0 ;  /* 0x0000000f1a037223 */ /* 0x004fe20000000100 */
[--C-:B------:R-:W-:Y:S01]  /*03a0*/  IMAD.WIDE R26, R27, 0x4, R4.reuse ;  /* 0x000000041b1a7825 */ /* 0x100fe200078e0204 */
[----:B------:R-:W2:Y:S03]  /*03b0*/  LDG.E R0, desc[UR4][R10.64] ;  /* 0x000000040a007981 */ /* 0x000ea6000c1e1900 */
[----:B------:R-:W-:Y:S02]  /*03c0*/  IMAD.WIDE R14, R2, 0x4, R4 ;  /* 0x00000004020e7825 */ /* 0x000fe400078e0204 */
[----:B------:R-:W5:Y:S02]  /*03d0*/  LDG.E R26, desc[UR4][R26.64] ;  /* 0x000000041a1a7981 */ /* 0x000f64000c1e1900 */
[----:B----4-:R-:W-:Y:S01]  /*03e0*/  FFMA R16, -R28, R25, R3 ;  /* 0x000000191c107223 */ /* 0x010fe20000000103 */
[----:B------:R-:W-:Y:S01]  /*03f0*/  IMAD.WIDE R2, R29, 0x4, R4 ;  /* 0x000000041d027825 */ /* 0x000fe200078e0204 */
[----:B------:R-:W4:Y:S04]  /*0400*/  LDG.E R15, desc[UR4][R14.64] ;  /* 0x000000040e0f7981 */ /* 0x000f28000c1e1900 */
[----:B------:R-:W2:Y:S04]  /*0410*/  LDG.E R25, desc[UR4][R10.64+-0x4] ;  /* 0xfffffc040a197981 */ /* 0x000ea8000c1e1900 */
[----:B------:R-:W5:Y:S04]  /*0420*/  LDG.E R27, desc[UR4][R12.64+-0x14] ;  /* 0xffffec040c1b7981 */ /* 0x000f68000c1e1900 */
[----:B------:R-:W2:Y:S04]  /*0430*/  LDG.E R2, desc[UR4][R2.64] ;  /* 0x0000000402027981 */ /* 0x000ea8000c1e1900 */
[----:B------:R-:W2:Y:S04]  /*0440*/  LDG.E R29, desc[UR4][R12.64+-0xc] ;  /* 0xfffff4040c1d7981 */ /* 0x000ea8000c1e1900 */
[----:B------:R-:W2:Y:S04]  /*0450*/  LDG.E R14, desc[UR4][R10.64+0x8] ;  /* 0x000008040a0e7981 */ /* 0x000ea8000c1e1900 */
[----:B------:R-:W2:Y:S01]  /*0460*/  LDG.E R3, desc[UR4][R12.64] ;  /* 0x000000040c037981 */ /* 0x000ea2000c1e1900 */
[----:B-----5:R-:W-:Y:S01]  /*0470*/  FFMA R28, -R27, R26, R16 ;  /* 0x0000001a1b1c7223 */ /* 0x020fe20000000110 */
[----:B---3--:R-:W-:-:S02]  /*0480*/  IMAD.WIDE R16, R17, 0x4, R4 ;  /* 0x0000000411107825 */ /* 0x008fc400078e0204 */
[----:B------:R-:W3:Y:S02]  /*0490*/  LDG.E R27, desc[UR4][R10.64+0x4] ;  /* 0x000004040a1b7981 */ /* 0x000ee4000c1e1900 */
[----:B----4-:R-:W-:Y:S01]  /*04a0*/  FFMA R26, -R24, R15, R28 ;  /* 0x0000000f181a7223 */ /* 0x010fe2000000011c */
[----:B--2---:R-:W-:Y:S01]  /*04b0*/  IMAD.WIDE R24, R25, 0x4, R4 ;  /* 0x0000000419187825 */ /* 0x004fe200078e0204 */
[----:B------:R-:W2:Y:S03]  /*04c0*/  LDG.E R15, desc[UR4][R12.64+-0x8] ;  /* 0xfffff8040c0f7981 */ /* 0x000ea6000c1e1900 */
[----:B------:R-:W-:Y:S01]  /*04d0*/  FFMA R26, -R29, R2, R26 ;  /* 0x000000021d1a7223 */ /* 0x000fe2000000011a */
[----:B------:R-:W2:Y:S01]  /*04e0*/  LDG.E R16, desc[UR4][R16.64] ;  /* 0x0000000410107981 */ /* 0x000ea2000c1e1900 */
[----:B------:R-:W-:-:S03]  /*04f0*/  IMAD.WIDE R28, R0, 0x4, R4 ;  /* 0x00000004001c7825 */ /* 0x000fc600078e0204 */
[----:B------:R-:W4:Y:S04]  /*0500*/  LDG.E R24, desc[UR4][R24.64] ;  /* 0x0000000418187981 */ /* 0x000f28000c1e1900 */
[----:B------:R-:W4:Y:S04]  /*0510*/  LDG.E R0, desc[UR4][R12.64+-0x4] ;  /* 0xfffffc040c007981 */ /* 0x000f28000c1e1900 */
[----:B------:R-:W5:Y:S04]  /*0520*/  LDG.E R28, desc[UR4][R28.64] ;  /* 0x000000041c1c7981 */ /* 0x000f68000c1e1900 */
[----:B------:R-:W5:Y:S04]  /*0530*/  LDG.E R17, desc[UR4][R10.64+0x10] ;  /* 0x000010040a117981 */ /* 0x000f68000c1e1900 */
[----:B------:R-:W5:Y:S04]  /*0540*/  LDG.E R25, desc[UR4][R10.64+0x14] ;  /* 0x000014040a197981 */ /* 0x000f68000c1e1900 */
[----:B------:R-:W5:Y:S01]  /*0550*/  LDG.E R29, desc[UR4][R10.64+0x18] ;  /* 0x000018040a1d7981 */ /* 0x000f62000c1e1900 */
[----:B--2---:R-:W-:Y:S01]  /*0560*/  FFMA R15, -R15, R16, R26 ;  /* 0x000000100f0f7223 */ /* 0x004fe2000000011a */
[----:B---3--:R-:W-:-:S02]  /*0570*/  IMAD.WIDE R26, R27, 0x4, R4 ;  /* 0x000000041b1a7825 */ /* 0x008fc400078e0204 */
[----:B------:R-:W2:Y:S04]  /*0580*/  LDG.E R16, desc[UR4][R12.64+0x4] ;  /* 0x000004040c107981 */ /* 0x000ea8000c1e1900 */
[----:B------:R-:W2:Y:S01]  /*0590*/  LDG.E R27, desc[UR4][R26.64] ;  /* 0x000000041a1b7981 */ /* 0x000ea2000c1e1900 */
[----:B----4-:R-:W-:Y:S01]  /*05a0*/  FFMA R0, -R0, R24, R15 ;  /* 0x0000001800007223 */ /* 0x010fe2000000010f */
[----:B------:R-:W-:Y:S02]  /*05b0*/  IMAD.WIDE R14, R14, 0x4, R4 ;  /* 0x000000040e0e7825 */ /* 0x000fe400078e0204 */
[----:B------:R-:W3:Y:S02]  /*05c0*/  LDG.E R24, desc[UR4][R12.64+0x8] ;  /* 0x000008040c187981 */ /* 0x000ee4000c1e1900 */
[----:B-----5:R-:W-:-:S02]  /*05d0*/  FFMA R0, -R3, R28, R0 ;  /* 0x0000001c03007223 */ /* 0x020fc40000000100 */
[----:B------:R-:W4:Y:S04]  /*05e0*/  LDG.E R3, desc[UR4][R10.64+0xc] ;  /* 0x00000c040a037981 */ /* 0x000f28000c1e1900 */
[----:B------:R-:W3:Y:S04]  /*05f0*/  LDG.E R14, desc[UR4][R14.64] ;  /* 0x000000040e0e7981 */ /* 0x000ee8000c1e1900 */
[----:B------:R-:W5:Y:S04]  /*0600*/  LDG.E R28, desc[UR4][R10.64+0x1c] ;  /* 0x00001c040a1c7981 */ /* 0x000f68000c1e1900 */
[----:B------:R-:W5:Y:S04]  /*0610*/  LDG.E R26, desc[UR4][R12.64+0x10] ;  /* 0x000010040c1a7981 */ /* 0x000f68000c1e1900 */
[----:B------:R-:W5:Y:S04]  /*0620*/  LDG.E R10, desc[UR4][R12.64+0x14] ;  /* 0x000014040c0a7981 */ /* 0x000f68000c1e1900 */
[----:B------:R-:W5:Y:S01]  /*0630*/  LDG.E R11, desc[UR4][R12.64+0x1c] ;  /* 0x00001c040c0b7981 */ /* 0x000f62000c1e1900 */
[----:B--2---:R-:W-:Y:S01]  /*0640*/  FFMA R0, -R16, R27, R0 ;  /* 0x0000001b10007223 */ /* 0x004fe20000000100 */
[----:B------:R-:W-:-:S02]  /*0650*/  IMAD.WIDE R16, R17, 0x4, R4 ;  /* 0x0000000411107825 */ /* 0x000fc400078e0204 */
[----:B------:R-:W2:Y:S04]  /*0660*/  LDG.E R27, desc[UR4][R12.64+0xc] ;  /* 0x00000c040c1b7981 */ /* 0x000ea8000c1e1900 */
[----:B------:R-:W2:Y:S01]  /*0670*/  LDG.E R17, desc[UR4][R16.64] ;  /* 0x0000000410117981 */ /* 0x000ea2000c1e1900 */
[----:B----4-:R-:W-:-:S04]  /*0680*/  IMAD.WIDE R2, R3, 0x4, R4 ;  /* 0x0000000403027825 */ /* 0x010fc800078e0204 */
[----:B---3--:R-:W-:Y:S02]  /*0690*/  FFMA R0, -R24, R14, R0 ;  /* 0x0000000e18007223 */ /* 0x008fe40000000100 */
[----:B------:R-:W2:Y:S01]  /*06a0*/  LDG.E R2, desc[UR4][R2.64] ;  /* 0x0000000402027981 */ /* 0x000ea2000c1e1900 */
[----:B------:R-:W-:-:S04]  /*06b0*/  IMAD.WIDE R14, R25, 0x4, R4 ;  /* 0x00000004190e7825 */ /* 0x000fc800078e0204 */
[--C-:B------:R-:W-:Y:S02]  /*06c0*/  IMAD.WIDE R24, R29, 0x4, R4.reuse ;  /* 0x000000041d187825 */ /* 0x100fe400078e0204 */
[----:B------:R-:W3:Y:S02]  /*06d0*/  LDG.E R15, desc[UR4][R14.64] ;  /* 0x000000040e0f7981 */ /* 0x000ee4000c1e1900 */
[----:B-----5:R-:W-:Y:S02]  /*06e0*/  IMAD.WIDE R28, R28, 0x4, R4 ;  /* 0x000000041c1c7825 */ /* 0x020fe400078e0204 */
[----:B------:R-:W4:Y:S04]  /*06f0*/  LDG.E R24, desc[UR4][R24.64] ;  /* 0x0000000418187981 */ /* 0x000f28000c1e1900 */
[----:B------:R-:W4:Y:S04]  /*0700*/  LDG.E R3, desc[UR4][R12.64+0x18] ;  /* 0x000018040c037981 */ /* 0x000f28000c1e1900 */
[----:B------:R-:W5:Y:S01]  /*0710*/  LDG.E R28, desc[UR4][R28.64] ;  /* 0x000000041c1c7981 */ /* 0x000f62000c1e1900 */
[----:B------:R-:W-:-:S04]  /*0720*/  IADD3 R20, PT, PT, R20, 0x10, RZ ;  /* 0x0000001014147810 */ /* 0x000fc80007ffe0ff */
[----:B------:R-:W-:Y:S02]  /*0730*/  ISETP.NE.AND P1, PT, R20, RZ, PT ;  /* 0x000000ff1400720c */ /* 0x000fe40003f25270 */
[----:B------:R-:W-:Y:S01]  /*0740*/  IADD3 R21, PT, PT, R21, 0x10, RZ ;  /* 0x0000001015157810 */ /* 0x000fe20007ffe0ff */
[----:B--2---:R-:W-:-:S04]  /*0750*/  FFMA R27, -R27, R2, R0 ;  /* 0x000000021b1b7223 */ /* 0x004fc80000000100 */
[----:B------:R-:W-:-:S04]  /*0760*/  FFMA R17, -R26, R17, R27 ;  /* 0x000000111a117223 */ /* 0x000fc8000000011b */
[----:B---3--:R-:W-:-:S04]  /*0770*/  FFMA R10, -R10, R15, R17 ;  /* 0x0000000f0a0a7223 */ /* 0x008fc80000000111 */
[----:B----4-:R-:W-:-:S04]  /*0780*/  FFMA R3, -R3, R24, R10 ;  /* 0x0000001803037223 */ /* 0x010fc8000000010a */
[----:B-----5:R-:W-:Y:S01]  /*0790*/  FFMA R3, -R11, R28, R3 ;  /* 0x0000001c0b037223 */ /* 0x020fe20000000103 */
[----:B------:R-:W-:Y:S06]  /*07a0*/  @P1 BRA `(.L_x_35) ;  /* 0xfffffff800a81947 */ /* 0x000fec000383ffff */
.L_x_34:
[----:B------:R-:W-:Y:S05]  /*07b0*/  BSYNC.RECONVERGENT B1 ;  /* 0x0000000000017941 */ /* 0x000fea0003800200 */
.L_x_33:
[----:B------:R-:W-:Y:S05]  /*07c0*/  @!P0 BRA `(.L_x_32) ;  /* 0x0000000400888947 */ /* 0x000fea0003800000 */
[----:B------:R-:W-:Y:S01]  /*07d0*/  ISETP.GE.U32.AND P0, PT, R23, 0x8, PT ;  /* 0x000000081700780c */ /* 0x000fe20003f06070 */
[----:B------:R-:W-:Y:S01]  /*07e0*/  BSSY.RECONVERGENT B1, `(.L_x_36) ;  /* 0x0000031000017945 */ /* 0x000fe20003800200 */
[----:B------:R-:W-:-:S04]  /*07f0*/  LOP3.LUT R24, R22, 0x7, RZ, 0xc0, !PT ;  /* 0x0000000716187812 */ /* 0x000fc800078ec0ff */
[----:B------:R-:W-:-:S07]  /*0800*/  ISETP.NE.AND P1, PT, R24, RZ, PT ;  /* 0x000000ff1800720c */ /* 0x000fce0003f25270 */
[----:B------:R-:W-:Y:S06]  /*0810*/  @!P0 BRA `(.L_x_37) ;  /* 0x0000000000b48947 */ /* 0x000fec0003800000 */
[----:B------:R-:W0:Y:S08]  /*0820*/  LDC.64 R26, c[0x0][0x388] ;  /* 0x0000e200ff1a7b82 */ /* 0x000e300000000a00 */
[----:B------:R-:W1:Y:S01]  /*0830*/  LDC.64 R6, c[0x0][0x390] ;  /* 0x0000e400ff067b82 */ /* 0x000e620000000a00 */
[----:B0-----:R-:W-:-:S05]  /*0840*/  IMAD.WIDE R26, R21, 0x4, R26 ;  /* 0x00000004151a7825 */ /* 0x001fca00078e021a */
[----:B------:R-:W2:Y:S04]  /*0850*/  LDG.E R11, desc[UR4][R26.64] ;  /* 0x000000041a0b7981 */ /* 0x000ea8000c1e1900 */
[----:B------:R-:W3:Y:S04]  /*0860*/  LDG.E R29, desc[UR4][R26.64+0x4] ;  /* 0x000004041a1d7981 */ /* 0x000ee8000c1e1900 */
[----:B------:R-:W4:Y:S04]  /*0870*/  LDG.E R15, desc[UR4][R26.64+0x8] ;  /* 0x000008041a0f7981 */ /* 0x000f28000c1e1900 */
[----:B------:R-:W5:Y:S04]  /*0880*/  LDG.E R9, desc[UR4][R26.64+0xc] ;  /* 0x00000c041a097981 */ /* 0x000f68000c1e1900 */
[----:B------:R-:W5:Y:S04]  /*0890*/  LDG.E R12, desc[UR4][R26.64+0x10] ;  /* 0x000010041a0c7981 */ /* 0x000f68000c1e1900 */
[----:B------:R-:W5:Y:S04]  /*08a0*/  LDG.E R13, desc[UR4][R26.64+0x14] ;  /* 0x000014041a0d7981 */ /* 0x000f68000c1e1900 */
[----:B------:R-:W5:Y:S04]  /*08b0*/  LDG.E R17, desc[UR4][R26.64+0x18] ;  /* 0x000018041a117981 */ /* 0x000f68000c1e1900 */
[----:B------:R-:W5:Y:S01]  /*08c0*/  LDG.E R25, desc[UR4][R26.64+0x1c] ;  /* 0x00001c041a197981 */ /* 0x000f62000c1e1900 */
[----:B-1----:R-:W-:-:S05]  /*08d0*/  IMAD.WIDE R6, R21, 0x4, R6 ;  /* 0x0000000415067825 */ /* 0x002fca00078e0206 */
[----:B------:R-:W5:Y:S04]  /*08e0*/  LDG.E R2, desc[UR4][R6.64] ;  /* 0x0000000406027981 */ /* 0x000f68000c1e1900 */
[----:B------:R-:W5:Y:S04]  /*08f0*/  LDG.E R23, desc[UR4][R6.64+0x4] ;  /* 0x0000040406177981 */ /* 0x000f68000c1e1900 */
[----:B------:R-:W5:Y:S01]  /*0900*/  LDG.E R26, desc[UR4][R6.64+0x8] ;  /* 0x00000804061a7981 */ /* 0x000f62000c1e1900 */
[----:B--2---:R-:W-:-:S04]  /*0910*/  IMAD.WIDE R10, R11, 0x4, R4 ;  /* 0x000000040b0a7825 */ /* 0x004fc800078e0204 */
[--C-:B---3--:R-:W-:Y:S01]  /*0920*/  IMAD.WIDE R28, R29, 0x4, R4.reuse ;  /* 0x000000041d1c7825 */ /* 0x108fe200078e0204 */
[----:B------:R0:W2:Y:S03]  /*0930*/  LDG.E R0, desc[UR4][R10.64] ;  /* 0x000000040a007981 */ /* 0x0000a6000c1e1900 */
[--C-:B----4-:R-:W-:Y:S01]  /*0940*/  IMAD.WIDE R14, R15, 0x4, R4.reuse ;  /* 0x000000040f0e7825 */ /* 0x110fe200078e0204 */
[----:B------:R-:W3:Y:S03]  /*0950*/  LDG.E R20, desc[UR4][R28.64] ;  /* 0x000000041c147981 */ /* 0x000ee6000c1e1900 */
[--C-:B-----5:R-:W-:Y:S01]  /*0960*/  IMAD.WIDE R8, R9, 0x4, R4.reuse ;  /* 0x0000000409087825 */ /* 0x120fe200078e0204 */
[----:B------:R1:W4:Y:S03]  /*0970*/  LDG.E R27, desc[UR4][R14.64] ;  /* 0x000000040e1b7981 */ /* 0x000326000c1e1900 */
[----:B0-----:R-:W-:-:S02]  /*0980*/  IMAD.WIDE R10, R12, 0x4, R4 ;  /* 0x000000040c0a7825 */ /* 0x001fc400078e0204 */
[----:B------:R-:W5:Y:S02]  /*0990*/  LDG.E R9, desc[UR4][R8.64] ;  /* 0x0000000408097981 */ /* 0x000f64000c1e1900 */
[--C-:B------:R-:W-:Y:S02]  /*09a0*/  IMAD.WIDE R12, R13, 0x4, R4.reuse ;  /* 0x000000040d0c7825 */ /* 0x100fe400078e0204 */
[----:B------:R-:W5:Y:S02]  /*09b0*/  LDG.E R11, desc[UR4][R10.64] ;  /* 0x000000040a0b7981 */ /* 0x000f64000c1e1900 */
[--C-:B------:R-:W-:Y:S02]  /*09c0*/  IMAD.WIDE R16, R17, 0x4, R4.reuse ;  /* 0x0000000411107825 */ /* 0x100fe400078e0204 */
[----:B------:R-:W5:Y:S04]  /*09d0*/  LDG.E R13, desc[UR4][R12.64] ;  /* 0x000000040c0d7981 */ /* 0x000f68000c1e1900 */
[----:B------:R-:W5:Y:S04]  /*09e0*/  LDG.E R8, desc[UR4][R6.64+0xc] ;  /* 0x00000c0406087981 */ /* 0x000f68000c1e1900 */
[----:B------:R-:W5:Y:S01]  /*09f0*/  LDG.E R10, desc[UR4][R6.64+0x10] ;  /* 0x00001004060a7981 */ /* 0x000f62000c1e1900 */
[----:B-1----:R-:W-:-:S03]  /*0a00*/  IMAD.WIDE R14, R25, 0x4, R4 ;  /* 0x00000004190e7825 */ /* 0x002fc600078e0204 */
[----:B------:R-:W5:Y:S04]  /*0a10*/  LDG.E R28, desc[UR4][R6.64+0x14] ;  /* 0x00001404061c7981 */ /* 0x000f68000c1e1900 */
[----:B------:R-:W5:Y:S04]  /*0a20*/  LDG.E R16, desc[UR4][R16.64] ;  /* 0x0000000410107981 */ /* 0x000f68000c1e1900 */
[----:B------:R-:W5:Y:S04]  /*0a30*/  LDG.E R25, desc[UR4][R6.64+0x18] ;  /* 0x0000180406197981 */ /* 0x000f68000c1e1900 */
[----:B------:R-:W5:Y:S04]  /*0a40*/  LDG.E R29, desc[UR4][R6.64+0x1c] ;  /* 0x00001c04061d7981 */ /* 0x000f68000c1e1900 */
[----:B------:R-:W5:Y:S01]  /*0a50*/  LDG.E R14, desc[UR4][R14.64] ;  /* 0x000000040e0e7981 */ /* 0x000f62000c1e1900 */
[----:B------:R-:W-:-:S02]  /*0a60*/  VIADD R21, R21, 0x8 ;  /* 0x0000000815157836 */ /* 0x000fc40000000000 */
[----:B--2---:R-:W-:-:S04]  /*0a70*/  FFMA R0, -R2, R0, R3 ;  /* 0x0000000002007223 */ /* 0x004fc80000000103 */
[----:B---3--:R-:W-:-:S04]  /*0a80*/  FFMA R23, -R23, R20, R0 ;  /* 0x0000001417177223 */ /* 0x008fc80000000100 */
[----:B----4-:R-:W-:-:S04]  /*0a90*/  FFMA R23, -R26, R27, R23 ;  /* 0x0000001b1a177223 */ /* 0x010fc80000000117 */
[----:B-----5:R-:W-:-:S04]  /*0aa0*/  FFMA R9, -R8, R9, R23 ;  /* 0x0000000908097223 */ /* 0x020fc80000000117 */
[----:B------:R-:W-:-:S04]  /*0ab0*/  FFMA R9, -R10, R11, R9 ;  /* 0x0000000b0a097223 */ /* 0x000fc80000000109 */
[----:B------:R-:W-:-:S04]  /*0ac0*/  FFMA R28, -R28, R13, R9 ;  /* 0x0000000d1c1c7223 */ /* 0x000fc80000000109 */
[----:B------:R-:W-:-:S04]  /*0ad0*/  FFMA R16, -R25, R16, R28 ;  /* 0x0000001019107223 */ /* 0x000fc8000000011c */
[----:B------:R-:W-:-:S07]  /*0ae0*/  FFMA R3, -R29, R14, R16 ;  /* 0x0000000e1d037223 */ /* 0x000fce0000000110 */
.L_x_37:
[----:B------:R-:W-:Y:S05]  /*0af0*/  BSYNC.RECONVERGENT B1 ;  /* 0x0000000000017941 */ /* 0x000fea0003800200 */
.L_x_36:
[----:B------:R-:W-:Y:S05]  /*0b00*/  @!P1 BRA `(.L_x_32) ;  /* 0x0000000000b89947 */ /* 0x000fea0003800000 */
[----:B------:R-:W-:Y:S01]  /*0b10*/  ISETP.GE.U32.AND P0, PT, R24, 0x4, PT ;  /* 0x000000041800780c */ /* 0x000fe20003f06070 */
[----:B------:R-:W-:Y:S01]  /*0b20*/  BSSY.RECONVERGENT B1, `(.L_x_38) ;  /* 0x000001d000017945 */ /* 0x000fe20003800200 */
[----:B------:R-:W-:-:S04]  /*0b30*/  LOP3.LUT R22, R22, 0x3, RZ, 0xc0, !PT ;  /* 0x0000000316167812 */ /* 0x000fc800078ec0ff */
[----:B------:R-:W-:-:S07]  /*0b40*/  ISETP.NE.AND P1, PT, R22, RZ, PT ;  /* 0x000000ff1600720c */ /* 0x000fce0003f25270 */
[----:B------:R-:W-:Y:S06]  /*0b50*/  @!P0 BRA `(.L_x_39) ;  /* 0x0000000000648947 */ /* 0x000fec0003800000 */
[----:B------:R-:W0:Y:S02]  /*0b60*/  LDC.64 R6, c[0x0][0x388] ;  /* 0x0000e200ff067b82 */ /* 0x000e240000000a00 */
[----:B0-----:R-:W-:-:S06]  /*0b70*/  IMAD.WIDE R8, R21, 0x4, R6 ;  /* 0x0000000415087825 */ /* 0x001fcc00078e0206 */
[----:B------:R-:W0:Y:S01]  /*0b80*/  LDC.64 R6, c[0x0][0x390] ;  /* 0x0000e400ff067b82 */ /* 0x000e220000000a00 */
[----:B------:R-:W2:Y:S04]  /*0b90*/  LDG.E R11, desc[UR4][R8.64] ;  /* 0x00000004080b7981 */ /* 0x000ea8000c1e1900 */
[----:B------:R-:W3:Y:S04]  /*0ba0*/  LDG.E R13, desc[UR4][R8.64+0x4] ;  /* 0x00000404080d7981 */ /* 0x000ee8000c1e1900 */
[----:B------:R-:W4:Y:S04]  /*0bb0*/  LDG.E R15, desc[UR4][R8.64+0x8] ;  /* 0x00000804080f7981 */ /* 0x000f28000c1e1900 */
[----:B------:R-:W5:Y:S01]  /*0bc0*/  LDG.E R23, desc[UR4][R8.64+0xc] ;  /* 0x00000c0408177981 */ /* 0x000f62000c1e1900 */
[----:B0-----:R-:W-:-:S05]  /*0bd0*/  IMAD.WIDE R6, R21, 0x4, R6 ;  /* 0x0000000415067825 */ /* 0x001fca00078e0206 */
[----:B------:R-:W5:Y:S04]  /*0be0*/  LDG.E R0, desc[UR4][R6.64] ;  /* 0x0000000406007981 */ /* 0x000f68000c1e1900 */
[----:B------:R-:W5:Y:S04]  /*0bf0*/  LDG.E R17, desc[UR4][R6.64+0x4] ;  /* 0x0000040406117981 */ /* 0x000f68000c1e1900 */
[----:B------:R-:W5:Y:S01]  /*0c00*/  LDG.E R25, desc[UR4][R6.64+0xc] ;  /* 0x00000c0406197981 */ /* 0x000f62000c1e1900 */
[----:B--2---:R-:W-:-:S04]  /*0c10*/  IMAD.WIDE R10, R11, 0x4, R4 ;  /* 0x000000040b0a7825 */ /* 0x004fc800078e0204 */
[--C-:B---3--:R-:W-:Y:S02]  /*0c20*/  IMAD.WIDE R12, R13, 0x4, R4.reuse ;  /* 0x000000040d0c7825 */ /* 0x108fe400078e0204 */
[----:B------:R-:W2:Y:S02]  /*0c30*/  LDG.E R10, desc[UR4][R10.64] ;  /* 0x000000040a0a7981 */ /* 0x000ea4000c1e1900 */
[--C-:B----4-:R-:W-:Y:S02]  /*0c40*/  IMAD.WIDE R14, R15, 0x4, R4.reuse ;  /* 0x000000040f0e7825 */ /* 0x110fe400078e0204 */
[----:B------:R-:W3:Y:S02]  /*0c50*/  LDG.E R12, desc[UR4][R12.64] ;  /* 0x000000040c0c7981 */ /* 0x000ee4000c1e1900 */
[----:B-----5:R-:W-:Y:S02]  /*0c60*/  IMAD.WIDE R8, R23, 0x4, R4 ;  /* 0x0000000417087825 */ /* 0x020fe400078e0204 */
[----:B------:R-:W4:Y:S04]  /*0c70*/  LDG.E R14, desc[UR4][R14.64] ;  /* 0x000000040e0e7981 */ /* 0x000f28000c1e1900 */
[----:B------:R-:W4:Y:S04]  /*0c80*/  LDG.E R23, desc[UR4][R6.64+0x8] ;  /* 0x0000080406177981 */ /* 0x000f28000c1e1900 */
[----:B------:R-:W5:Y:S01]  /*0c90*/  LDG.E R8, desc[UR4][R8.64] ;  /* 0x0000000408087981 */ /* 0x000f62000c1e1900 */
[----:B------:R-:W-:Y:S01]  /*0ca0*/  IADD3 R21, PT, PT, R21, 0x4, RZ ;  /* 0x0000000415157810 */ /* 0x000fe20007ffe0ff */
[----:B--2---:R-:W-:-:S04]  /*0cb0*/  FFMA R0, -R0, R10, R3 ;  /* 0x0000000a00007223 */ /* 0x004fc80000000103 */
[----:B---3--:R-:W-:-:S04]  /*0cc0*/  FFMA R0, -R17, R12, R0 ;  /* 0x0000000c11007223 */ /* 0x008fc80000000100 */
[----:B----4-:R-:W-:-:S04]  /*0cd0*/  FFMA R0, -R23, R14, R0 ;  /* 0x0000000e17007223 */ /* 0x010fc80000000100 */
[----:B-----5:R-:W-:-:S07]  /*0ce0*/  FFMA R3, -R25, R8, R0 ;  /* 0x0000000819037223 */ /* 0x020fce0000000100 */
.L_x_39:
[----:B------:R-:W-:Y:S05]  /*0cf0*/  BSYNC.RECONVERGENT B1 ;  /* 0x0000000000017941 */ /* 0x000fea0003800200 */
.L_x_38:
[----:B------:R-:W-:Y:S05]  /*0d00*/  @!P1 BRA `(.L_x_32) ;  /* 0x0000000000389947 */ /* 0x000fea0003800000 */
[----:B------:R-:W0:Y:S01]  /*0d10*/  LDC.64 R6, c[0x0][0x388] ;  /* 0x0000e200ff067b82 */ /* 0x000e220000000a00 */
[----:B------:R-:W-:-:S07]  /*0d20*/  IADD3 R22, PT, PT, -R22, RZ, RZ ;  /* 0x000000ff16167210 */ /* 0x000fce0007ffe1ff */
[----:B------:R-:W1:Y:S02]  /*0d30*/  LDC.64 R8, c[0x0][0x390] ;  /* 0x0000e400ff087b82 */ /* 0x000e640000000a00 */
.L_x_40:
[----:B0-----:R-:W-:-:S06]  /*0d40*/  IMAD.WIDE R10, R21, 0x4, R6 ;  /* 0x00000004150a7825 */ /* 0x001fcc00078e0206 */
[----:B------:R-:W2:Y:S01]  /*0d50*/  LDG.E R11, desc[UR4][R10.64] ;  /* 0x000000040a0b7981 */ /* 0x000ea2000c1e1900 */
[----:B-1----:R-:W-:-:S06]  /*0d60*/  IMAD.WIDE R12, R21, 0x4, R8 ;  /* 0x00000004150c7825 */ /* 0x002fcc00078e0208 */
[----:B------:R-:W3:Y:S01]  /*0d70*/  LDG.E R12, desc[UR4][R12.64] ;  /* 0x000000040c0c7981 */ /* 0x000ee2000c1e1900 */
[----:B------:R-:W-:Y:S01]  /*0d80*/  IADD3 R22, PT, PT, R22, 0x1, RZ ;  /* 0x0000000116167810 */ /* 0x000fe20007ffe0ff */
[----:B--2---:R-:W-:-:S06]  /*0d90*/  IMAD.WIDE R14, R11, 0x4, R4 ;  /* 0x000000040b0e7825 */ /* 0x004fcc00078e0204 */
[----:B------:R-:W3:Y:S01]  /*0da0*/  LDG.E R14, desc[UR4][R14.64] ;  /* 0x000000040e0e7981 */ /* 0x000ee2000c1e1900 */
[----:B------:R-:W-:Y:S02]  /*0db0*/  ISETP.NE.AND P0, PT, R22, RZ, PT ;  /* 0x000000ff1600720c */ /* 0x000fe40003f05270 */
[----:B------:R-:W-:Y:S01]  /*0dc0*/  IADD3 R21, PT, PT, R21, 0x1, RZ ;  /* 0x0000000115157810 */ /* 0x000fe20007ffe0ff */
[----:B---3--:R-:W-:-:S10]  /*0dd0*/  FFMA R3, -R12, R14, R3 ;  /* 0x0000000e0c037223 */ /* 0x008fd40000000103 */
[----:B------:R-:W-:Y:S05]  /*0de0*/  @P0 BRA `(.L_x_40) ;  /* 0xfffffffc00d40947 */ /* 0x000fea000383ffff */
.L_x_32:
[----:B------:R-:W-:Y:S05]  /*0df0*/  BSYNC.RECONVERGENT B0 ;  /* 0x0000000000007941 */ /* 0x000fea0003800200 */
.L_x_31:
[----:B------:R-:W0:Y:S02]  /*0e00*/  LDC.64 R4, c[0x0][0x3b0] ;  /* 0x0000ec00ff047b82 */ /* 0x000e240000000a00 */
[----:B0-----:R-:W-:-:S06]  /*0e10*/  IMAD.WIDE R4, R19, 0x4, R4 ;  /* 0x0000000413047825 */ /* 0x001fcc00078e0204 */
[----:B------:R-:W2:Y:S01]  /*0e20*/  LDG.E R5, desc[UR4][R4.64] ;  /* 0x0000000404057981 */ /* 0x000ea2000c1e1900 */
[----:B------:R-:W-:Y:S01]  /*0e30*/  BSSY.RECONVERGENT B0, `(.L_x_41) ;  /* 0x000000d000007945 */ /* 0x000fe20003800200 */
[----:B--2---:R-:W0:Y:S01]  /*0e40*/  MUFU.RCP R2, R5 ;  /* 0x0000000500027308 */ /* 0x004e220000001000 */
[----:B------:R-:W-:-:S07]  /*0e50*/  FFMA R0, R18, R5, R3 ;  /* 0x0000000512007223 */ /* 0x000fce0000000003 */
[----:B------:R-:W1:Y:S01]  /*0e60*/  FCHK P0, R0, R5 ;  /* 0x0000000500007302 */ /* 0x000e620000000000 */
[----:B0-----:R-:W-:-:S04]  /*0e70*/  FFMA R7, -R5, R2, 1 ;  /* 0x3f80000005077423 */ /* 0x001fc80000000102 */
[----:B------:R-:W-:-:S04]  /*0e80*/  FFMA R7, R2, R7, R2 ;  /* 0x0000000702077223 */ /* 0x000fc80000000002 */
[----:B------:R-:W-:-:S04]  /*0e90*/  FFMA R2, R0, R7, RZ ;  /* 0x0000000700027223 */ /* 0x000fc800000000ff */
[----:B------:R-:W-:-:S04]  /*0ea0*/  FFMA R3, -R5, R2, R0 ;  /* 0x0000000205037223 */ /* 0x000fc80000000100 */
[----:B------:R-:W-:Y:S01]  /*0eb0*/  FFMA R7, R7, R3, R2 ;  /* 0x0000000307077223 */ /* 0x000fe20000000002 */
[----:B-1----:R-:W-:Y:S06]  /*0ec0*/  @!P0 BRA `(.L_x_42) ;  /* 0x00000000000c8947 */ /* 0x002fec0003800000 */
[----:B------:R-:W-:-:S07]  /*0ed0*/  MOV R2, 0xef0 ;  /* 0x00000ef000027802 */ /* 0x000fce0000000f00 */
[----:B------:R-:W-:Y:S05]  /*0ee0*/  CALL.REL.NOINC `($__internal_1_$__cuda_sm3x_div_rn_noftz_f32_slowpath) ;  /* 0x0000000000187944 */ /* 0x000fea0003c00000 */
[----:B------:R-:W-:-:S07]  /*0ef0*/  MOV R7, R0 ;  /* 0x0000000000077202 */ /* 0x000fce0000000f00 */
.L_x_42:
[----:B------:R-:W-:Y:S05]  /*0f00*/  BSYNC.RECONVERGENT B0 ;  /* 0x0000000000007941 */ /* 0x000fea0003800200 */
.L_x_41:
[----:B------:R-:W0:Y:S02]  /*0f10*/  LDC.64 R2, c[0x0][0x3a8] ;  /* 0x0000ea00ff027b82 */ /* 0x000e240000000a00 */
[----:B0-----:R-:W-:-:S05]  /*0f20*/  IMAD.WIDE R2, R19, 0x4, R2 ;  /* 0x0000000413027825 */ /* 0x001fca00078e0202 */
[----:B------:R-:W-:Y:S01]  /*0f30*/  STG.E desc[UR4][R2.64], R7 ;  /* 0x0000000702007986 */ /* 0x000fe2000c101904 */
[----:B------:R-:W-:Y:S05]  /*0f40*/  EXIT ;  /* 0x000000000000794d */ /* 0x000fea0003800000 */
        .weak           $__internal_1_$__cuda_sm3x_div_rn_noftz_f32_slowpath
        .type           $__internal_1_$__cuda_sm3x_div_rn_noftz_f32_slowpath,@function
        .size           $__internal_1_$__cuda_sm3x_div_rn_noftz_f32_slowpath,(.L_x_56 - $__internal_1_$__cuda_sm3x_div_rn_noftz_f32_slowpath)
$__internal_1_$__cuda_sm3x_div_rn_noftz_f32_slowpath:
[----:B------:R-:W-:Y:S01]  /*0f50*/  SHF.R.U32.HI R4, RZ, 0x17, R5 ;  /* 0x00000017ff047819 */ /* 0x000fe20000011605 */
[----:B------:R-:W-:Y:S01]  /*0f60*/  BSSY.RECONVERGENT B1, `(.L_x_43) ;  /* 0x0000064000017945 */ /* 0x000fe20003800200 */
[--C-:B------:R-:W-:Y:S01]  /*0f70*/  SHF.R.U32.HI R3, RZ, 0x17, R0.reuse ;  /* 0x00000017ff037819 */ /* 0x100fe20000011600 */
[----:B------:R-:W-:Y:S01]  /*0f80*/  IMAD.MOV.U32 R6, RZ, RZ, R0 ;  /* 0x000000ffff067224 */ /* 0x000fe200078e0000 */
[----:B------:R-:W-:Y:S02]  /*0f90*/  LOP3.LUT R4, R4, 0xff, RZ, 0xc0, !PT ;  /* 0x000000ff04047812 */ /* 0x000fe400078ec0ff */
[----:B------:R-:W-:Y:S02]  /*0fa0*/  LOP3.LUT R10, R3, 0xff, RZ, 0xc0, !PT ;  /* 0x000000ff030a7812 */ /* 0x000fe400078ec0ff */
[----:B------:R-:W-:Y:S02]  /*0fb0*/  IADD3 R8, PT, PT, R4, -0x1, RZ ;  /* 0xffffffff04087810 */ /* 0x000fe40007ffe0ff */
[----:B------:R-:W-:-:S02]  /*0fc0*/  IADD3 R9, PT, PT, R10, -0x1, RZ ;  /* 0xffffffff0a097810 */ /* 0x000fc40007ffe0ff */
[----:B------:R-:W-:-:S04]  /*0fd0*/  ISETP.GT.U32.AND P0, PT, R8, 0xfd, PT ;  /* 0x000000fd0800780c */ /* 0x000fc80003f04070 */
[----:B------:R-:W-:-:S13]  /*0fe0*/  ISETP.GT.U32.OR P0, PT, R9, 0xfd, P0 ;  /* 0x000000fd0900780c */ /* 0x000fda0000704470 */
[----:B------:R-:W-:Y:S01]  /*0ff0*/  @!P0 MOV R7, RZ ;  /* 0x000000ff00078202 */ /* 0x000fe20000000f00 */
[----:B------:R-:W-:Y:S06]  /*1000*/  @!P0 BRA `(.L_x_44) ;  /* 0x0000000000608947 */ /* 0x000fec0003800000 */
[----:B------:R-:W-:Y:S02]  /*1010*/  FSETP.GTU.FTZ.AND P0, PT, |R0|, +INF , PT ;  /* 0x7f8000000000780b */ /* 0x000fe40003f1c200 */
[----:B------:R-:W-:Y:S02]  /*1020*/  FSETP.GTU.FTZ.AND P1, PT, |R5|, +INF , PT ;  /* 0x7f8000000500780b */ /* 0x000fe40003f3c200 */
[----:B------:R-:W-:Y:S02]  /*1030*/  MOV R3, R5 ;  /* 0x0000000500037202 */ /* 0x000fe40000000f00 */
        /* <DEDUP_REMOVED lines=16> */
[----:B------:R-:W-:Y:S01]  /*1140*/  @P0 MOV R7, RZ ;  /* 0x000000ff00070202 */ /* 0x000fe20000000f00 */
[----:B------:R-:W-:Y:S01]  /*1150*/  @!P0 FFMA R6, R0, 1.84467440737095516160e+19, RZ ;  /* 0x5f80000000068823 */ /* 0x000fe200000000ff */
[----:B------:R-:W-:Y:S01]  /*1160*/  @!P0 MOV R7, 0xffffffc0 ;  /* 0xffffffc000078802 */ /* 0x000fe20000000f00 */
[----:B------:R-:W-:-:S03]  /*1170*/  @!P1 FFMA R5, R3, 1.84467440737095516160e+19, RZ ;  /* 0x5f80000003059823 */ /* 0x000fc600000000ff */
[----:B------:R-:W-:-:S07]  /*1180*/  @!P1 IADD3 R7, PT, PT, R7, 0x40, RZ ;  /* 0x0000004007079810 */ /* 0x000fce0007ffe0ff */
.L_x_44:
[----:B------:R-:W-:Y:S01]  /*1190*/  LEA R0, R4, 0xc0800000, 0x17 ;  /* 0xc080000004007811 */ /* 0x000fe200078eb8ff */
[----:B------:R-:W-:Y:S01]  /*11a0*/  BSSY.RECONVERGENT B2, `(.L_x_49) ;  /* 0x0000036000027945 */ /* 0x000fe20003800200 */
[----:B------:R-:W-:Y:S02]  /*11b0*/  IADD3 R3, PT, PT, R10, -0x7f, RZ ;  /* 0xffffff810a037810 */ /* 0x000fe40007ffe0ff */
[----:B------:R-:W-:Y:S02]  /*11c0*/  IADD3 R5, PT, PT, -R0, R5, RZ ;  /* 0x0000000500057210 */ /* 0x000fe40007ffe1ff */
[C---:B------:R-:W-:Y:S01]  /*11d0*/  IADD3 R4, PT, PT, R3.reuse, 0x7f, -R4 ;  /* 0x0000007f03047810 */ /* 0x040fe20007ffe804 */
[----:B------:R-:W-:Y:S01]  /*11e0*/  IMAD R0, R3, -0x800000, R6 ;  /* 0xff80000003007824 */ /* 0x000fe200078e0206 */
[----:B------:R-:W0:Y:S01]  /*11f0*/  MUFU.RCP R8, R5 ;  /* 0x0000000500087308 */ /* 0x000e220000001000 */
[----:B------:R-:W-:Y:S02]  /*1200*/  FADD.FTZ R9, -R5, -RZ ;  /* 0x800000ff05097221 */ /* 0x000fe40000010100 */
[----:B------:R-:W-:-:S02]  /*1210*/  IMAD.IADD R4, R4, 0x1, R7 ;  /* 0x0000000104047824 */ /* 0x000fc400078e0207 */
        /* <DEDUP_REMOVED lines=8> */
[----:B------:R-:W-:-:S04]  /*12a0*/  LOP3.LUT R3, R3, 0xff, RZ, 0xc0, !PT ;  /* 0x000000ff03037812 */ /* 0x000fc800078ec0ff */
[----:B------:R-:W-:-:S04]  /*12b0*/  IADD3 R7, PT, PT, R3, R4, RZ ;  /* 0x0000000403077210 */ /* 0x000fc80007ffe0ff */
[----:B------:R-:W-:-:S04]  /*12c0*/  IADD3 R3, PT, PT, R7, -0x1, RZ ;  /* 0xffffffff07037810 */ /* 0x000fc80007ffe0ff */
        /* <DEDUP_REMOVED lines=9> */
[CCC-:B------:R-:W-:Y:S01]  /*1360*/  FFMA.RZ R3, R13.reuse, R9.reuse, R6.reuse ;  /* 0x000000090d037223 */ /* 0x1c0fe2000000c006 */
[-CC-:B------:R-:W-:Y:S01]  /*1370*/  FFMA.RM R4, R13, R9.reuse, R6.reuse ;  /* 0x000000090d047223 */ /* 0x180fe20000004006 */
[C---:B------:R-:W-:Y:S02]  /*1380*/  ISETP.NE.AND P2, PT, R7.reuse, RZ, PT ;  /* 0x000000ff0700720c */ /* 0x040fe40003f45270 */
[----:B------:R-:W-:Y:S02]  /*1390*/  ISETP.NE.AND P1, PT, R7, RZ, PT ;  /* 0x000000ff0700720c */ /* 0x000fe40003f25270 */
[----:B------:R-:W-:Y:S01]  /*13a0*/  LOP3.LUT R5, R3, 0x7fffff, RZ, 0xc0, !PT ;  /* 0x007fffff03057812 */ /* 0x000fe200078ec0ff */
[----:B------:R-:W-:Y:S01]  /*13b0*/  FFMA.RP R3, R13, R9, R6 ;  /* 0x000000090d037223 */ /* 0x000fe20000008006 */
[----:B------:R-:W-:Y:S02]  /*13c0*/  IADD3 R6, PT, PT, R7, 0x20, RZ ;  /* 0x0000002007067810 */ /* 0x000fe40007ffe0ff */
[----:B------:R-:W-:-:S02]  /*13d0*/  LOP3.LUT R5, R5, 0x800000, RZ, 0xfc, !PT ;  /* 0x0080000005057812 */ /* 0x000fc400078efcff */
[----:B------:R-:W-:Y:S02]  /*13e0*/  IADD3 R7, PT, PT, -R7, RZ, RZ ;  /* 0x000000ff07077210 */ /* 0x000fe40007ffe1ff */
[----:B------:R-:W-:Y:S02]  /*13f0*/  SHF.L.U32 R6, R5, R6, RZ ;  /* 0x0000000605067219 */ /* 0x000fe400000006ff */
[----:B------:R-:W-:Y:S02]  /*1400*/  FSETP.NEU.FTZ.AND P0, PT, R3, R4, PT ;  /* 0x000000040300720b */ /* 0x000fe40003f1d000 */
[----:B------:R-:W-:Y:S02]  /*1410*/  SEL R4, R7, RZ, P2 ;  /* 0x000000ff07047207 */ /* 0x000fe40001000000 */
[----:B------:R-:W-:Y:S02]  /*1420*/  ISETP.NE.AND P1, PT, R6, RZ, P1 ;  /* 0x000000ff0600720c */ /* 0x000fe40000f25270 */
[----:B------:R-:W-:-:S02]  /*1430*/  SHF.R.U32.HI R4, RZ, R4, R5 ;  /* 0x00000004ff047219 */ /* 0x000fc40000011605 */
[----:B------:R-:W-:Y:S02]  /*1440*/  PLOP3.LUT P0, PT, P0, P1, PT, 0xf8, 0x8f ;  /* 0x00000000008f781c */ /* 0x000fe40000703f70 */
[----:B------:R-:W-:Y:S02]  /*1450*/  SHF.R.U32.HI R6, RZ, 0x1, R4 ;  /* 0x00000001ff067819 */ /* 0x000fe40000011604 */
[----:B------:R-:W-:-:S04]  /*1460*/  SEL R3, RZ, 0x1, !P0 ;  /* 0x00000001ff037807 */ /* 0x000fc80004000000 */
[----:B------:R-:W-:-:S04]  /*1470*/  LOP3.LUT R3, R3, 0x1, R6, 0xf8, !PT ;  /* 0x0000000103037812 */ /* 0x000fc800078ef806 */
[----:B------:R-:W-:-:S04]  /*1480*/  LOP3.LUT R3, R3, R4, RZ, 0xc0, !PT ;  /* 0x0000000403037212 */ /* 0x000fc800078ec0ff */
[----:B------:R-:W-:-:S04]  /*1490*/  IADD3 R3, PT, PT, R6, R3, RZ ;  /* 0x0000000306037210 */ /* 0x000fc80007ffe0ff */
[----:B------:R-:W-:Y:S01]  /*14a0*/  LOP3.LUT R0, R3, R0, RZ, 0xfc, !PT ;  /* 0x0000000003007212 */ /* 0x000fe200078efcff */
[----:B------:R-:W-:Y:S06]  /*14b0*/  BRA `(.L_x_52) ;  /* 0x0000000000107947 */ /* 0x000fec0003800000 */
.L_x_51:
[----:B------:R-:W-:-:S04]  /*14c0*/  LOP3.LUT R0, R0, 0x80000000, RZ, 0xc0, !PT ;  /* 0x8000000000007812 */ /* 0x000fc800078ec0ff */
[----:B------:R-:W-:Y:S01]  /*14d0*/  LOP3.LUT R0, R0, 0x7f800000, RZ, 0xfc, !PT ;  /* 0x7f80000000007812 */ /* 0x000fe200078efcff */
[----:B------:R-:W-:Y:S06]  /*14e0*/  BRA `(.L_x_52) ;  /* 0x0000000000047947 */ /* 0x000fec0003800000 */
.L_x_50:
[----:B------:R-:W-:-:S07]  /*14f0*/  LEA R0, R4, R0, 0x17 ;  /* 0x0000000004007211 */ /* 0x000fce00078eb8ff */
.L_x_52:
[----:B------:R-:W-:Y:S05]  /*1500*/  BSYNC.RECONVERGENT B2 ;  /* 0x0000000000027941 */ /* 0x000fea0003800200 */
.L_x_49:
[----:B------:R-:W-:Y:S05]  /*1510*/  BRA `(.L_x_53) ;  /* 0x0000000000207947 */ /* 0x000fea0003800000 */
.L_x_48:
[----:B------:R-:W-:-:S04]  /*1520*/  LOP3.LUT R0, R5, 0x80000000, R6, 0x48, !PT ;  /* 0x8000000005007812 */ /* 0x000fc800078e4806 */
[----:B------:R-:W-:Y:S01]  /*1530*/  LOP3.LUT R0, R0, 0x7f800000, RZ, 0xfc, !PT ;  /* 0x7f80000000007812 */ /* 0x000fe200078efcff */
[----:B------:R-:W-:Y:S06]  /*1540*/  BRA `(.L_x_53) ;  /* 0x0000000000147947 */ /* 0x000fec0003800000 */
.L_x_47:
[----:B------:R-:W-:Y:S01]  /*1550*/  LOP3.LUT R0, R5, 0x80000000, R6, 0x48, !PT ;  /* 0x8000000005007812 */ /* 0x000fe200078e4806 */
[----:B------:R-:W-:Y:S06]  /*1560*/  BRA `(.L_x_53) ;  /* 0x00000000000c7947 */ /* 0x000fec0003800000 */
.L_x_46:
[----:B------:R-:W0:Y:S01]  /*1570*/  MUFU.RSQ R0, -QNAN ;  /* 0xffc0000000007908 */ /* 0x000e220000001400 */
[----:B------:R-:W-:Y:S05]  /*1580*/  BRA `(.L_x_53) ;  /* 0x0000000000047947 */ /* 0x000fea0003800000 */
.L_x_45:
[----:B------:R-:W-:-:S07]  /*1590*/  FADD.FTZ R0, R0, R3 ;  /* 0x0000000300007221 */ /* 0x000fce0000010000 */
.L_x_53:
[----:B------:R-:W-:Y:S05]  /*15a0*/  BSYNC.RECONVERGENT B1 ;  /* 0x0000000000017941 */ /* 0x000fea0003800200 */
.L_x_43:
[----:B------:R-:W-:-:S04]  /*15b0*/  HFMA2 R3, -RZ, RZ, 0, 0 ;  /* 0x00000000ff037431 */ /* 0x000fc800000001ff */
[----:B0-----:R-:W-:Y:S05]  /*15c0*/  RET.REL.NODEC R2 `(_Z12forwardSweepPKiS0_PKfiPfS3_S3_) ;  /* 0xffffffe8028c7950 */ /* 0x001fea0003c3ffff */
.L_x_54:
        /* <DEDUP_REMOVED lines=11> */
.L_x_56:


//--------------------- .nv.global.init           --------------------------
	.section	.nv.global.init,"aw",@progbits
.nv.global.init:
	.type		$str,@object
	.size		$str,(.L_0 - $str)
$str:
        /*0000*/ 	.byte	0x66, 0x69, 0x6e, 0x65, 0x20, 0x74, 0x68, 0x72, 0x65, 0x61, 0x64, 0x20, 0x23, 0x25, 0x64, 0x0a
        /*0010*/ 	.byte	0x00
.L_0:


//--------------------- .nv.shared.reserved.0     --------------------------
	.section	.nv.shared.reserved.0,"aw",@nobits
	.weak		__nv_reservedSMEM_offset_0_alias
	.size		__nv_reservedSMEM_offset_0_alias, 0, 64
	.other		__nv_reservedSMEM_offset_0_alias,@"STO_CUDA_RESERVED_SHARED STV_DEFAULT"
__nv_reservedSMEM_offset_0_alias:
	.zero		0
	.zero		64


//--------------------- .nv.constant0._Z13backwardSweepPKiS0_PKfiPfS3_S3_ --------------------------
	.section	.nv.constant0._Z13backwardSweepPKiS0_PKfiPfS3_S3_,"a",@progbits
	.sectionflags	@""
	.align	4
.nv.constant0._Z13backwardSweepPKiS0_PKfiPfS3_S3_:
	.zero		952


//--------------------- .nv.constant0._Z12forwardSweepPKiS0_PKfiPfS3_S3_ --------------------------
	.section	.nv.constant0._Z12forwardSweepPKiS0_PKfiPfS3_S3_,"a",@progbits
	.sectionflags	@""
	.align	4
.nv.constant0._Z12forwardSweepPKiS0_PKfiPfS3_S3_:
	.zero		952


//--------------------- SYMBOLS --------------------------

	.type		.nv.reservedSmem.offset0,@object
	.size		.nv.reservedSmem.offset0,0x4
	.type		vprintf,@function
